// auto-generated by cutlass_sweep.gemm — config: {"arch": "sm_90", "cluster_m": 1, "cluster_n": 1, "dtype": "e5m2", "dtype_b": "e5m2", "layout": "nt", "stages": 0, "tile_k": 32, "tile_m": 128, "tile_n": 64}
#include "cutlass/cutlass.h"
#include "cutlass/gemm/collective/collective_builder.hpp"
#include "cutlass/gemm/device/gemm_universal_adapter.h"
#include "cutlass/gemm/kernel/gemm_universal.hpp"
#include "cutlass/epilogue/collective/collective_builder.hpp"

using ElemA = cutlass::float_e5m2_t;
using ElemB = cutlass::float_e5m2_t;
using ElemCD = cutlass::float_e5m2_t;
using Acc  = float;
using TileShape    = cute::Shape<cute::_128, cute::_64, cute::_32>;
using ClusterShape = cute::Shape<cute::_1, cute::_1, cute::_1>;

using CollectiveEpilogue = typename cutlass::epilogue::collective::CollectiveBuilder<
    cutlass::arch::Sm90, cutlass::arch::OpClassTensorOp,
    TileShape, ClusterShape,
    cutlass::epilogue::collective::EpilogueTileAuto,
    Acc, Acc,
    ElemCD, cutlass::layout::RowMajor, 128 / cutlass::sizeof_bits<ElemCD>::value,
    ElemCD, cutlass::layout::RowMajor, 128 / cutlass::sizeof_bits<ElemCD>::value,
    cutlass::epilogue::collective::EpilogueScheduleAuto
  >::CollectiveOp;

using CollectiveMainloop = typename cutlass::gemm::collective::CollectiveBuilder<
    cutlass::arch::Sm90, cutlass::arch::OpClassTensorOp,
    ElemA, cutlass::layout::RowMajor, 128 / cutlass::sizeof_bits<ElemA>::value,
    ElemB, cutlass::layout::ColumnMajor, 128 / cutlass::sizeof_bits<ElemB>::value,
    Acc,
    TileShape, ClusterShape,
    cutlass::gemm::collective::StageCountAutoCarveout<static_cast<int>(sizeof(typename CollectiveEpilogue::SharedStorage))>,
    cutlass::gemm::collective::KernelScheduleAuto
  >::CollectiveOp;

using GemmKernel = cutlass::gemm::kernel::GemmUniversal<
    cute::Shape<int,int,int,int>,
    CollectiveMainloop,
    CollectiveEpilogue
>;
using Gemm = cutlass::gemm::device::GemmUniversalAdapter<GemmKernel>;

// Force the device kernel symbol into the cubin without needing a host main.
auto* _anchor = &cutlass::device_kernel<GemmKernel>;


// ===== COMPILED SASS (sm_90a) =====

	.target	sm_90a

	.elftype	@"ET_EXEC"


//--------------------- .note.nv.tkinfo           --------------------------
	.section	.note.nv.tkinfo,"",@"SHT_NOTE"
	.sectionflags	@"SHF_NOTE_NV_TKINFO"
	.tkinfo
        /*0018*/ 	.word	0x00000002
        /*0030*/ 	.string	""
        /*0030*/ 	.string	"ptxas"
        /*0030*/ 	.string	"Cuda compilation tools, release 13.0, V13.0.88"
        /*0030*/ 	.string	"Build cuda_13.0.r13.0/compiler.36424714_0"
        /*0030*/ 	.string	"-arch sm_90a -m 64 "



//--------------------- .note.nv.cuinfo           --------------------------
	.section	.note.nv.cuinfo,"",@"SHT_NOTE"
	.sectionflags	@"SHF_NOTE_NV_CUINFO"
        /*0018*/ 	.short	0x0002
        /*001a*/ 	.short	0x005a
        /*001c*/ 	.short	0x0082
	.zero		2


//--------------------- .nv.info                  --------------------------
	.section	.nv.info,"",@"SHT_CUDA_INFO"
	.align	4


	//----- nvinfo : EIATTR_REGCOUNT
	.align		4
        /*0000*/ 	.byte	0x04, 0x2f
        /*0002*/ 	.short	(.L_12 - .L_11)
	.align		4
.L_11:
        /*0004*/ 	.word	index@(_ZN7cutlass13device_kernelINS_4gemm6kernel13GemmUniversalIN4cute5tupleIJiiiiEEENS1_10collective13CollectiveMmaINS1_37MainloopSm90TmaGmmaWarpSpecializedFP8ILi37ENS5_IJNS4_1CILi1EEESB_SB_EEENS1_35KernelTmaWarpSpecializedCooperativeEEENS5_IJNSA_ILi128EEENSA_ILi64EEENSA_ILi32EEEEEENS_12float_e5m2_tENS5_IJlSB_lEEESJ_SK_NS4_8TiledMMAINS4_8MMA_AtomIJNS4_4SM904GMMA30MMA_64x64x32_F32E5M2E5M2_SS_TNILNSO_7ScaleInE1ELSQ_1EEEEEENS4_6LayoutINS5_IJNSA_ILi2EEESB_SB_EEENS5_IJSB_NSA_ILi0EEESW_EEEEENS5_IJNS4_10UnderscoreESZ_SZ_EEEEENS4_13SM90_TMA_LOADENS4_14ComposedLayoutINS4_7SwizzleILi1ELi4ELi3EEENS4_18smem_ptr_flag_bitsILi8EEENST_INS5_IJNSA_ILi8EEESH_EEENS5_IJSH_SB_EEEEEEEvNS4_8identityES12_S1C_vS1D_EENS_8epilogue10collective6detail29Sm90TmaWarpSpecializedAdapterINS1G_15DefaultEpilogueISJ_SK_SK_NS1F_6thread17LinearCombinationISJ_Li1EffLNS1K_9ScaleType4KindE0ELNS_15FloatRoundStyleE2ESJ_EENS1_15EpilogueDefaultEEEEEvvEEEEvNT_6ParamsE)
        /*0008*/ 	.word	0x000000a8


	//----- nvinfo : EIATTR_FRAME_SIZE
	.align		4
.L_12:
        /*000c*/ 	.byte	0x04, 0x11
        /*000e*/ 	.short	(.L_14 - .L_13)
	.align		4
.L_13:
        /*0010*/ 	.word	index@(_ZN7cutlass13device_kernelINS_4gemm6kernel13GemmUniversalIN4cute5tupleIJiiiiEEENS1_10collective13CollectiveMmaINS1_37MainloopSm90TmaGmmaWarpSpecializedFP8ILi37ENS5_IJNS4_1CILi1EEESB_SB_EEENS1_35KernelTmaWarpSpecializedCooperativeEEENS5_IJNSA_ILi128EEENSA_ILi64EEENSA_ILi32EEEEEENS_12float_e5m2_tENS5_IJlSB_lEEESJ_SK_NS4_8TiledMMAINS4_8MMA_AtomIJNS4_4SM904GMMA30MMA_64x64x32_F32E5M2E5M2_SS_TNILNSO_7ScaleInE1ELSQ_1EEEEEENS4_6LayoutINS5_IJNSA_ILi2EEESB_SB_EEENS5_IJSB_NSA_ILi0EEESW_EEEEENS5_IJNS4_10UnderscoreESZ_SZ_EEEEENS4_13SM90_TMA_LOADENS4_14ComposedLayoutINS4_7SwizzleILi1ELi4ELi3EEENS4_18smem_ptr_flag_bitsILi8EEENST_INS5_IJNSA_ILi8EEESH_EEENS5_IJSH_SB_EEEEEEEvNS4_8identityES12_S1C_vS1D_EENS_8epilogue10collective6detail29Sm90TmaWarpSpecializedAdapterINS1G_15DefaultEpilogueISJ_SK_SK_NS1F_6thread17LinearCombinationISJ_Li1EffLNS1K_9ScaleType4KindE0ELNS_15FloatRoundStyleE2ESJ_EENS1_15EpilogueDefaultEEEEEvvEEEEvNT_6ParamsE)
        /*0014*/ 	.word	0x00000000


	//----- nvinfo : EIATTR_MIN_STACK_SIZE
	.align		4
.L_14:
        /*0018*/ 	.byte	0x04, 0x12
        /*001a*/ 	.short	(.L_16 - .L_15)
	.align		4
.L_15:
        /*001c*/ 	.word	index@(_ZN7cutlass13device_kernelINS_4gemm6kernel13GemmUniversalIN4cute5tupleIJiiiiEEENS1_10collective13CollectiveMmaINS1_37MainloopSm90TmaGmmaWarpSpecializedFP8ILi37ENS5_IJNS4_1CILi1EEESB_SB_EEENS1_35KernelTmaWarpSpecializedCooperativeEEENS5_IJNSA_ILi128EEENSA_ILi64EEENSA_ILi32EEEEEENS_12float_e5m2_tENS5_IJlSB_lEEESJ_SK_NS4_8TiledMMAINS4_8MMA_AtomIJNS4_4SM904GMMA30MMA_64x64x32_F32E5M2E5M2_SS_TNILNSO_7ScaleInE1ELSQ_1EEEEEENS4_6LayoutINS5_IJNSA_ILi2EEESB_SB_EEENS5_IJSB_NSA_ILi0EEESW_EEEEENS5_IJNS4_10UnderscoreESZ_SZ_EEEEENS4_13SM90_TMA_LOADENS4_14ComposedLayoutINS4_7SwizzleILi1ELi4ELi3EEENS4_18smem_ptr_flag_bitsILi8EEENST_INS5_IJNSA_ILi8EEESH_EEENS5_IJSH_SB_EEEEEEEvNS4_8identityES12_S1C_vS1D_EENS_8epilogue10collective6detail29Sm90TmaWarpSpecializedAdapterINS1G_15DefaultEpilogueISJ_SK_SK_NS1F_6thread17LinearCombinationISJ_Li1EffLNS1K_9ScaleType4KindE0ELNS_15FloatRoundStyleE2ESJ_EENS1_15EpilogueDefaultEEEEEvvEEEEvNT_6ParamsE)
        /*0020*/ 	.word	0x00000000
.L_16:


//--------------------- .nv.compat                --------------------------
	.section	.nv.compat,"",@"SHT_CUDA_COMPAT_INFO"
	.align	4
        /*0000*/ 	.byte	0x02, 0x09, 0x01, 0x00, 0x02, 0x02, 0x04, 0x00, 0x02, 0x05, 0x05, 0x00, 0x03, 0x07, 0x01, 0x01
        /*0010*/ 	.byte	0x02, 0x03, 0x01, 0x00, 0x02, 0x06, 0x01, 0x00, 0x04, 0x0b, 0x08, 0x00, 0x00, 0x00, 0x00, 0x00
        /*0020*/ 	.byte	0x00, 0x00, 0x00, 0x00


//--------------------- .nv.info._ZN7cutlass13device_kernelINS_4gemm6kernel13GemmUniversalIN4cute5tupleIJiiiiEEENS1_10collective13CollectiveMmaINS1_37MainloopSm90TmaGmmaWarpSpecializedFP8ILi37ENS5_IJNS4_1CILi1EEESB_SB_EEENS1_35KernelTmaWarpSpecializedCooperativeEEENS5_IJNSA_ILi128EEENSA_ILi64EEENSA_ILi32EEEEEENS_12float_e5m2_tENS5_IJlSB_lEEESJ_SK_NS4_8TiledMMAINS4_8MMA_AtomIJNS4_4SM904GMMA30MMA_64x64x32_F32E5M2E5M2_SS_TNILNSO_7ScaleInE1ELSQ_1EEEEEENS4_6LayoutINS5_IJNSA_ILi2EEESB_SB_EEENS5_IJSB_NSA_ILi0EEESW_EEEEENS5_IJNS4_10UnderscoreESZ_SZ_EEEEENS4_13SM90_TMA_LOADENS4_14ComposedLayoutINS4_7SwizzleILi1ELi4ELi3EEENS4_18smem_ptr_flag_bitsILi8EEENST_INS5_IJNSA_ILi8EEESH_EEENS5_IJSH_SB_EEEEEEEvNS4_8identityES12_S1C_vS1D_EENS_8epilogue10collective6detail29Sm90TmaWarpSpecializedAdapterINS1G_15DefaultEpilogueISJ_SK_SK_NS1F_6thread17LinearCombinationISJ_Li1EffLNS1K_9ScaleType4KindE0ELNS_15FloatRoundStyleE2ESJ_EENS1_15EpilogueDefaultEEEEEvvEEEEvNT_6ParamsE --------------------------
	.section	.nv.info._ZN7cutlass13device_kernelINS_4gemm6kernel13GemmUniversalIN4cute5tupleIJiiiiEEENS1_10collective13CollectiveMmaINS1_37MainloopSm90TmaGmmaWarpSpecializedFP8ILi37ENS5_IJNS4_1CILi1EEESB_SB_EEENS1_35KernelTmaWarpSpecializedCooperativeEEENS5_IJNSA_ILi128EEENSA_ILi64EEENSA_ILi32EEEEEENS_12float_e5m2_tENS5_IJlSB_lEEESJ_SK_NS4_8TiledMMAINS4_8MMA_AtomIJNS4_4SM904GMMA30MMA_64x64x32_F32E5M2E5M2_SS_TNILNSO_7ScaleInE1ELSQ_1EEEEEENS4_6LayoutINS5_IJNSA_ILi2EEESB_SB_EEENS5_IJSB_NSA_ILi0EEESW_EEEEENS5_IJNS4_10UnderscoreESZ_SZ_EEEEENS4_13SM90_TMA_LOADENS4_14ComposedLayoutINS4_7SwizzleILi1ELi4ELi3EEENS4_18smem_ptr_flag_bitsILi8EEENST_INS5_IJNSA_ILi8EEESH_EEENS5_IJSH_SB_EEEEEEEvNS4_8identityES12_S1C_vS1D_EENS_8epilogue10collective6detail29Sm90TmaWarpSpecializedAdapterINS1G_15DefaultEpilogueISJ_SK_SK_NS1F_6thread17LinearCombinationISJ_Li1EffLNS1K_9ScaleType4KindE0ELNS_15FloatRoundStyleE2ESJ_EENS1_15EpilogueDefaultEEEEEvvEEEEvNT_6ParamsE,"",@"SHT_CUDA_INFO"
	.sectionflags	@""
	.align	4


	//----- nvinfo : EIATTR_CUDA_API_VERSION
	.align		4
        /*0000*/ 	.byte	0x04, 0x37
        /*0002*/ 	.short	(.L_18 - .L_17)
.L_17:
        /*0004*/ 	.word	0x00000082


	//----- nvinfo : EIATTR_KPARAM_INFO
	.align		4
.L_18:
        /*0008*/ 	.byte	0x04, 0x17
        /*000a*/ 	.short	(.L_20 - .L_19)
.L_19:
        /*000c*/ 	.word	0x00000000
        /*0010*/ 	.short	0x0000
        /*0012*/ 	.short	0x0070
        /*0014*/ 	.byte	0x00, 0xf0, 0x01, 0x10


	//----- nvinfo : EIATTR_SPARSE_MMA_MASK
	.align		4
.L_20:
        /*0018*/ 	.byte	0x03, 0x50
        /*001a*/ 	.short	0x0000


	//----- nvinfo : EIATTR_MAXREG_COUNT
	.align		4
        /*001c*/ 	.byte	0x03, 0x1b
        /*001e*/ 	.short	0x00a8


	//----- nvinfo : EIATTR_NUM_BARRIERS
	.align		4
        /*0020*/ 	.byte	0x02, 0x4c
        /*0022*/ 	.byte	0x01
	.zero		1


	//----- nvinfo : EIATTR_MERCURY_ISA_VERSION
	.align		4
        /*0024*/ 	.byte	0x03, 0x5f
        /*0026*/ 	.short	0x0101


	//----- nvinfo : EIATTR_INT_WARP_WIDE_INSTR_OFFSETS
	.align		4
        /*0028*/ 	.byte	0x04, 0x31
        /*002a*/ 	.short	(.L_22 - .L_21)


	//   ....[0]....
.L_21:
        /*002c*/ 	.word	0x000007f0


	//   ....[1]....
        /*0030*/ 	.word	0x00000800


	//   ....[2]....
        /*0034*/ 	.word	0x00000910


	//----- nvinfo : EIATTR_COOP_GROUP_MASK_REGIDS
	.align		4
.L_22:
        /*0038*/ 	.byte	0x04, 0x29
        /*003a*/ 	.short	(.L_24 - .L_23)


	//   ....[0]....
.L_23:
        /*003c*/ 	.word	0xffffffff


	//   ....[1]....
        /*0040*/ 	.word	0xffffffff


	//   ....[2]....
        /*0044*/ 	.word	0xffffffff


	//   ....[3]....
        /*0048*/ 	.word	0xffffffff


	//   ....[4]....
        /*004c*/ 	.word	0xffffffff


	//----- nvinfo : EIATTR_COOP_GROUP_INSTR_OFFSETS
	.align		4
.L_24:
        /*0050*/ 	.byte	0x04, 0x28
        /*0052*/ 	.short	(.L_26 - .L_25)


	//   ....[0]....
.L_25:
        /*0054*/ 	.word	0x00000060


	//   ....[1]....
        /*0058*/ 	.word	0x00000070


	//   ....[2]....
        /*005c*/ 	.word	0x00000130


	//   ....[3]....
        /*0060*/ 	.word	0x00000710


	//   ....[4]....
        /*0064*/ 	.word	0x00001430


	//----- nvinfo : EIATTR_REG_RECONFIG
	.align		4
.L_26:
        /*0068*/ 	.byte	0x01, 0x54
	.zero		2


	//----- nvinfo : EIATTR_MBARRIER_INSTR_OFFSETS
	.align		4
        /*006c*/ 	.byte	0x04, 0x39
        /*006e*/ 	.short	(.L_28 - .L_27)


	//   ....[0]....
.L_27:
        /*0070*/ 	.word	0x00000250
        /*0074*/ 	.word	0x000000ff
        /*0078*/ 	.word	0x00000000
        /*007c*/ 	.short	0x0100
        /*007e*/ 	.byte	0x08
	.zero		1


	//   ....[1]....
        /*0080*/ 	.word	0x00000260
        /*0084*/ 	.word	0x000000ff
        /*0088*/ 	.word	0x00000128
        /*008c*/ 	.short	0x0100
        /*008e*/ 	.byte	0x08
	.zero		1


	//   ....[2]....
        /*0090*/ 	.word	0x00000270
        /*0094*/ 	.word	0x000000ff
        /*0098*/ 	.word	0x00000008
        /*009c*/ 	.short	0x0100
        /*009e*/ 	.byte	0x08
	.zero		1


	//   ....[3]....
        /*00a0*/ 	.word	0x00000280
        /*00a4*/ 	.word	0x000000ff
        /*00a8*/ 	.word	0x00000130
        /*00ac*/ 	.short	0x0100
        /*00ae*/ 	.byte	0x08
	.zero		1


	//   ....[4]....
        /*00b0*/ 	.word	0x00000290
        /*00b4*/ 	.word	0x000000ff
        /*00b8*/ 	.word	0x00000010
        /*00bc*/ 	.short	0x0100
        /*00be*/ 	.byte	0x08
	.zero		1


	//   ....[5]....
        /*00c0*/ 	.word	0x000002a0
        /*00c4*/ 	.word	0x000000ff
        /*00c8*/ 	.word	0x00000138
        /*00cc*/ 	.short	0x0100
        /*00ce*/ 	.byte	0x08
	.zero		1


	//   ....[6]....
        /*00d0*/ 	.word	0x000002b0
        /*00d4*/ 	.word	0x000000ff
        /*00d8*/ 	.word	0x00000018
        /*00dc*/ 	.short	0x0100
        /*00de*/ 	.byte	0x08
	.zero		1


	//   ....[7]....
        /*00e0*/ 	.word	0x000002c0
        /*00e4*/ 	.word	0x000000ff
        /*00e8*/ 	.word	0x00000140
        /*00ec*/ 	.short	0x0100
        /*00ee*/ 	.byte	0x08
	.zero		1


	//   ....[8]....
        /*00f0*/ 	.word	0x000002d0
        /*00f4*/ 	.word	0x000000ff
        /*00f8*/ 	.word	0x00000020
        /*00fc*/ 	.short	0x0100
        /*00fe*/ 	.byte	0x08
	.zero		1


	//   ....[9]....
        /*0100*/ 	.word	0x000002e0
        /*0104*/ 	.word	0x000000ff
        /*0108*/ 	.word	0x00000148
        /*010c*/ 	.short	0x0100
        /*010e*/ 	.byte	0x08
	.zero		1


	//   ....[10]....
        /*0110*/ 	.word	0x000002f0
        /*0114*/ 	.word	0x000000ff
        /*0118*/ 	.word	0x00000028
        /*011c*/ 	.short	0x0100
        /*011e*/ 	.byte	0x08
	.zero		1


	//   ....[11]....
        /*0120*/ 	.word	0x00000300
        /*0124*/ 	.word	0x000000ff
        /*0128*/ 	.word	0x00000150
        /*012c*/ 	.short	0x0100
        /*012e*/ 	.byte	0x08
	.zero		1


	//   ....[12]....
        /*0130*/ 	.word	0x00000310
        /*0134*/ 	.word	0x000000ff
        /*0138*/ 	.word	0x00000030
        /*013c*/ 	.short	0x0100
        /*013e*/ 	.byte	0x08
	.zero		1


	//   ....[13]....
        /*0140*/ 	.word	0x00000320
        /*0144*/ 	.word	0x000000ff
        /*0148*/ 	.word	0x00000158
        /*014c*/ 	.short	0x0100
        /*014e*/ 	.byte	0x08
	.zero		1


	//   ....[14]....
        /*0150*/ 	.word	0x00000330
        /*0154*/ 	.word	0x000000ff
        /*0158*/ 	.word	0x00000038
        /*015c*/ 	.short	0x0100
        /*015e*/ 	.byte	0x08
	.zero		1


	//   ....[15]....
        /*0160*/ 	.word	0x00000340
        /*0164*/ 	.word	0x000000ff
        /*0168*/ 	.word	0x00000160
        /*016c*/ 	.short	0x0100
        /*016e*/ 	.byte	0x08
	.zero		1


	//   ....[16]....
        /*0170*/ 	.word	0x00000350
        /*0174*/ 	.word	0x000000ff
        /*0178*/ 	.word	0x00000040
        /*017c*/ 	.short	0x0100
        /*017e*/ 	.byte	0x08
	.zero		1


	//   ....[17]....
        /*0180*/ 	.word	0x00000360
        /*0184*/ 	.word	0x000000ff
        /*0188*/ 	.word	0x00000168
        /*018c*/ 	.short	0x0100
        /*018e*/ 	.byte	0x08
	.zero		1


	//   ....[18]....
        /*0190*/ 	.word	0x00000370
        /*0194*/ 	.word	0x000000ff
        /*0198*/ 	.word	0x00000048
        /*019c*/ 	.short	0x0100
        /*019e*/ 	.byte	0x08
	.zero		1


	//   ....[19]....
        /*01a0*/ 	.word	0x00000380
        /*01a4*/ 	.word	0x000000ff
        /*01a8*/ 	.word	0x00000170
        /*01ac*/ 	.short	0x0100
        /*01ae*/ 	.byte	0x08
	.zero		1


	//   ....[20]....
        /*01b0*/ 	.word	0x00000390
        /*01b4*/ 	.word	0x000000ff
        /*01b8*/ 	.word	0x00000050
        /*01bc*/ 	.short	0x0100
        /*01be*/ 	.byte	0x08
	.zero		1


	//   ....[21]....
        /*01c0*/ 	.word	0x000003a0
        /*01c4*/ 	.word	0x000000ff
        /*01c8*/ 	.word	0x00000178
        /*01cc*/ 	.short	0x0100
        /*01ce*/ 	.byte	0x08
	.zero		1


	//   ....[22]....
        /*01d0*/ 	.word	0x000003b0
        /*01d4*/ 	.word	0x000000ff
        /*01d8*/ 	.word	0x00000058
        /*01dc*/ 	.short	0x0100
        /*01de*/ 	.byte	0x08
	.zero		1


	//   ....[23]....
        /*01e0*/ 	.word	0x000003c0
        /*01e4*/ 	.word	0x000000ff
        /*01e8*/ 	.word	0x00000180
        /*01ec*/ 	.short	0x0100
        /*01ee*/ 	.byte	0x08
	.zero		1


	//   ....[24]....
        /*01f0*/ 	.word	0x000003d0
        /*01f4*/ 	.word	0x000000ff
        /*01f8*/ 	.word	0x00000060
        /*01fc*/ 	.short	0x0100
        /*01fe*/ 	.byte	0x08
	.zero		1


	//   ....[25]....
        /*0200*/ 	.word	0x000003e0
        /*0204*/ 	.word	0x000000ff
        /*0208*/ 	.word	0x00000188
        /*020c*/ 	.short	0x0100
        /*020e*/ 	.byte	0x08
	.zero		1


	//   ....[26]....
        /*0210*/ 	.word	0x000003f0
        /*0214*/ 	.word	0x000000ff
        /*0218*/ 	.word	0x00000068
        /*021c*/ 	.short	0x0100
        /*021e*/ 	.byte	0x08
	.zero		1


	//   ....[27]....
        /*0220*/ 	.word	0x00000400
        /*0224*/ 	.word	0x000000ff
        /*0228*/ 	.word	0x00000190
        /*022c*/ 	.short	0x0100
        /*022e*/ 	.byte	0x08
	.zero		1


	//   ....[28]....
        /*0230*/ 	.word	0x00000410
        /*0234*/ 	.word	0x000000ff
        /*0238*/ 	.word	0x00000070
        /*023c*/ 	.short	0x0100
        /*023e*/ 	.byte	0x08
	.zero		1


	//   ....[29]....
        /*0240*/ 	.word	0x00000420
        /*0244*/ 	.word	0x000000ff
        /*0248*/ 	.word	0x00000198
        /*024c*/ 	.short	0x0100
        /*024e*/ 	.byte	0x08
	.zero		1


	//   ....[30]....
        /*0250*/ 	.word	0x00000430
        /*0254*/ 	.word	0x000000ff
        /*0258*/ 	.word	0x00000078
        /*025c*/ 	.short	0x0100
        /*025e*/ 	.byte	0x08
	.zero		1


	//   ....[31]....
        /*0260*/ 	.word	0x00000440
        /*0264*/ 	.word	0x000000ff
        /*0268*/ 	.word	0x000001a0
        /*026c*/ 	.short	0x0100
        /*026e*/ 	.byte	0x08
	.zero		1


	//   ....[32]....
        /*0270*/ 	.word	0x00000450
        /*0274*/ 	.word	0x000000ff
        /*0278*/ 	.word	0x00000080
        /*027c*/ 	.short	0x0100
        /*027e*/ 	.byte	0x08
	.zero		1


	//   ....[33]....
        /*0280*/ 	.word	0x00000460
        /*0284*/ 	.word	0x000000ff
        /*0288*/ 	.word	0x000001a8
        /*028c*/ 	.short	0x0100
        /*028e*/ 	.byte	0x08
	.zero		1


	//   ....[34]....
        /*0290*/ 	.word	0x00000470
        /*0294*/ 	.word	0x000000ff
        /*0298*/ 	.word	0x00000088
        /*029c*/ 	.short	0x0100
        /*029e*/ 	.byte	0x08
	.zero		1


	//   ....[35]....
        /*02a0*/ 	.word	0x00000480
        /*02a4*/ 	.word	0x000000ff
        /*02a8*/ 	.word	0x000001b0
        /*02ac*/ 	.short	0x0100
        /*02ae*/ 	.byte	0x08
	.zero		1


	//   ....[36]....
        /*02b0*/ 	.word	0x00000490
        /*02b4*/ 	.word	0x000000ff
        /*02b8*/ 	.word	0x00000090
        /*02bc*/ 	.short	0x0100
        /*02be*/ 	.byte	0x08
	.zero		1


	//   ....[37]....
        /*02c0*/ 	.word	0x000004a0
        /*02c4*/ 	.word	0x000000ff
        /*02c8*/ 	.word	0x000001b8
        /*02cc*/ 	.short	0x0100
        /*02ce*/ 	.byte	0x08
	.zero		1


	//   ....[38]....
        /*02d0*/ 	.word	0x000004b0
        /*02d4*/ 	.word	0x000000ff
        /*02d8*/ 	.word	0x00000098
        /*02dc*/ 	.short	0x0100
        /*02de*/ 	.byte	0x08
	.zero		1


	//   ....[39]....
        /*02e0*/ 	.word	0x000004c0
        /*02e4*/ 	.word	0x000000ff
        /*02e8*/ 	.word	0x000001c0
        /*02ec*/ 	.short	0x0100
        /*02ee*/ 	.byte	0x08
	.zero		1


	//   ....[40]....
        /*02f0*/ 	.word	0x000004d0
        /*02f4*/ 	.word	0x000000ff
        /*02f8*/ 	.word	0x000000a0
        /*02fc*/ 	.short	0x0100
        /*02fe*/ 	.byte	0x08
	.zero		1


	//   ....[41]....
        /*0300*/ 	.word	0x000004e0
        /*0304*/ 	.word	0x000000ff
        /*0308*/ 	.word	0x000001c8
        /*030c*/ 	.short	0x0100
        /*030e*/ 	.byte	0x08
	.zero		1


	//   ....[42]....
        /*0310*/ 	.word	0x000004f0
        /*0314*/ 	.word	0x000000ff
        /*0318*/ 	.word	0x000000a8
        /*031c*/ 	.short	0x0100
        /*031e*/ 	.byte	0x08
	.zero		1


	//   ....[43]....
        /*0320*/ 	.word	0x00000500
        /*0324*/ 	.word	0x000000ff
        /*0328*/ 	.word	0x000001d0
        /*032c*/ 	.short	0x0100
        /*032e*/ 	.byte	0x08
	.zero		1


	//   ....[44]....
        /*0330*/ 	.word	0x00000510
        /*0334*/ 	.word	0x000000ff
        /*0338*/ 	.word	0x000000b0
        /*033c*/ 	.short	0x0100
        /*033e*/ 	.byte	0x08
	.zero		1


	//   ....[45]....
        /*0340*/ 	.word	0x00000520
        /*0344*/ 	.word	0x000000ff
        /*0348*/ 	.word	0x000001d8
        /*034c*/ 	.short	0x0100
        /*034e*/ 	.byte	0x08
	.zero		1


	//   ....[46]....
        /*0350*/ 	.word	0x00000530
        /*0354*/ 	.word	0x000000ff
        /*0358*/ 	.word	0x000000b8
        /*035c*/ 	.short	0x0100
        /*035e*/ 	.byte	0x08
	.zero		1


	//   ....[47]....
        /*0360*/ 	.word	0x00000540
        /*0364*/ 	.word	0x000000ff
        /*0368*/ 	.word	0x000001e0
        /*036c*/ 	.short	0x0100
        /*036e*/ 	.byte	0x08
	.zero		1


	//   ....[48]....
        /*0370*/ 	.word	0x00000550
        /*0374*/ 	.word	0x000000ff
        /*0378*/ 	.word	0x000000c0
        /*037c*/ 	.short	0x0100
        /*037e*/ 	.byte	0x08
	.zero		1


	//   ....[49]....
        /*0380*/ 	.word	0x00000560
        /*0384*/ 	.word	0x000000ff
        /*0388*/ 	.word	0x000001e8
        /*038c*/ 	.short	0x0100
        /*038e*/ 	.byte	0x08
	.zero		1


	//   ....[50]....
        /*0390*/ 	.word	0x00000570
        /*0394*/ 	.word	0x000000ff
        /*0398*/ 	.word	0x000000c8
        /*039c*/ 	.short	0x0100
        /*039e*/ 	.byte	0x08
	.zero		1


	//   ....[51]....
        /*03a0*/ 	.word	0x00000580
        /*03a4*/ 	.word	0x000000ff
        /*03a8*/ 	.word	0x000001f0
        /*03ac*/ 	.short	0x0100
        /*03ae*/ 	.byte	0x08
	.zero		1


	//   ....[52]....
        /*03b0*/ 	.word	0x00000590
        /*03b4*/ 	.word	0x000000ff
        /*03b8*/ 	.word	0x000000d0
        /*03bc*/ 	.short	0x0100
        /*03be*/ 	.byte	0x08
	.zero		1


	//   ....[53]....
        /*03c0*/ 	.word	0x000005a0
        /*03c4*/ 	.word	0x000000ff
        /*03c8*/ 	.word	0x000001f8
        /*03cc*/ 	.short	0x0100
        /*03ce*/ 	.byte	0x08
	.zero		1


	//   ....[54]....
        /*03d0*/ 	.word	0x000005b0
        /*03d4*/ 	.word	0x000000ff
        /*03d8*/ 	.word	0x000000d8
        /*03dc*/ 	.short	0x0100
        /*03de*/ 	.byte	0x08
	.zero		1


	//   ....[55]....
        /*03e0*/ 	.word	0x000005c0
        /*03e4*/ 	.word	0x000000ff
        /*03e8*/ 	.word	0x00000200
        /*03ec*/ 	.short	0x0100
        /*03ee*/ 	.byte	0x08
	.zero		1


	//   ....[56]....
        /*03f0*/ 	.word	0x000005d0
        /*03f4*/ 	.word	0x000000ff
        /*03f8*/ 	.word	0x000000e0
        /*03fc*/ 	.short	0x0100
        /*03fe*/ 	.byte	0x08
	.zero		1


	//   ....[57]....
        /*0400*/ 	.word	0x000005e0
        /*0404*/ 	.word	0x000000ff
        /*0408*/ 	.word	0x00000208
        /*040c*/ 	.short	0x0100
        /*040e*/ 	.byte	0x08
	.zero		1


	//   ....[58]....
        /*0410*/ 	.word	0x000005f0
        /*0414*/ 	.word	0x000000ff
        /*0418*/ 	.word	0x000000e8
        /*041c*/ 	.short	0x0100
        /*041e*/ 	.byte	0x08
	.zero		1


	//   ....[59]....
        /*0420*/ 	.word	0x00000600
        /*0424*/ 	.word	0x000000ff
        /*0428*/ 	.word	0x00000210
        /*042c*/ 	.short	0x0100
        /*042e*/ 	.byte	0x08
	.zero		1


	//   ....[60]....
        /*0430*/ 	.word	0x00000610
        /*0434*/ 	.word	0x000000ff
        /*0438*/ 	.word	0x000000f0
        /*043c*/ 	.short	0x0100
        /*043e*/ 	.byte	0x08
	.zero		1


	//   ....[61]....
        /*0440*/ 	.word	0x00000620
        /*0444*/ 	.word	0x000000ff
        /*0448*/ 	.word	0x00000218
        /*044c*/ 	.short	0x0100
        /*044e*/ 	.byte	0x08
	.zero		1


	//   ....[62]....
        /*0450*/ 	.word	0x00000630
        /*0454*/ 	.word	0x000000ff
        /*0458*/ 	.word	0x000000f8
        /*045c*/ 	.short	0x0100
        /*045e*/ 	.byte	0x08
	.zero		1


	//   ....[63]....
        /*0460*/ 	.word	0x00000640
        /*0464*/ 	.word	0x000000ff
        /*0468*/ 	.word	0x00000220
        /*046c*/ 	.short	0x0100
        /*046e*/ 	.byte	0x08
	.zero		1


	//   ....[64]....
        /*0470*/ 	.word	0x00000650
        /*0474*/ 	.word	0x000000ff
        /*0478*/ 	.word	0x00000100
        /*047c*/ 	.short	0x0100
        /*047e*/ 	.byte	0x08
	.zero		1


	//   ....[65]....
        /*0480*/ 	.word	0x00000660
        /*0484*/ 	.word	0x000000ff
        /*0488*/ 	.word	0x00000228
        /*048c*/ 	.short	0x0100
        /*048e*/ 	.byte	0x08
	.zero		1


	//   ....[66]....
        /*0490*/ 	.word	0x00000670
        /*0494*/ 	.word	0x000000ff
        /*0498*/ 	.word	0x00000108
        /*049c*/ 	.short	0x0100
        /*049e*/ 	.byte	0x08
	.zero		1


	//   ....[67]....
        /*04a0*/ 	.word	0x00000680
        /*04a4*/ 	.word	0x000000ff
        /*04a8*/ 	.word	0x00000230
        /*04ac*/ 	.short	0x0100
        /*04ae*/ 	.byte	0x08
	.zero		1


	//   ....[68]....
        /*04b0*/ 	.word	0x00000690
        /*04b4*/ 	.word	0x000000ff
        /*04b8*/ 	.word	0x00000110
        /*04bc*/ 	.short	0x0100
        /*04be*/ 	.byte	0x08
	.zero		1


	//   ....[69]....
        /*04c0*/ 	.word	0x000006a0
        /*04c4*/ 	.word	0x000000ff
        /*04c8*/ 	.word	0x00000238
        /*04cc*/ 	.short	0x0100
        /*04ce*/ 	.byte	0x08
	.zero		1


	//   ....[70]....
        /*04d0*/ 	.word	0x000006b0
        /*04d4*/ 	.word	0x000000ff
        /*04d8*/ 	.word	0x00000118
        /*04dc*/ 	.short	0x0100
        /*04de*/ 	.byte	0x08
	.zero		1


	//   ....[71]....
        /*04e0*/ 	.word	0x000006c0
        /*04e4*/ 	.word	0x000000ff
        /*04e8*/ 	.word	0x00000240
        /*04ec*/ 	.short	0x0100
        /*04ee*/ 	.byte	0x08
	.zero		1


	//   ....[72]....
        /*04f0*/ 	.word	0x000006d0
        /*04f4*/ 	.word	0x000000ff
        /*04f8*/ 	.word	0x00000120
        /*04fc*/ 	.short	0x0100
        /*04fe*/ 	.byte	0x08
	.zero		1


	//   ....[73]....
        /*0500*/ 	.word	0x000006e0
        /*0504*/ 	.word	0x000000ff
        /*0508*/ 	.word	0x00000248
        /*050c*/ 	.short	0x0100
        /*050e*/ 	.byte	0x08
	.zero		1


	//   ....[74]....
        /*0510*/ 	.word	0x00000980
        /*0514*/ 	.word	0x000000ff
        /*0518*/ 	.word	0x00000260
        /*051c*/ 	.short	0x0100
        /*051e*/ 	.byte	0x06
	.zero		1


	//   ....[75]....
        /*0520*/ 	.word	0x000009e0
        /*0524*/ 	.word	0x000000ff
        /*0528*/ 	.word	0x00000268
        /*052c*/ 	.short	0x0100
        /*052e*/ 	.byte	0x06
	.zero		1


	//   ....[76]....
        /*0530*/ 	.word	0x00001760
        /*0534*/ 	.word	0x000000ff
        /*0538*/ 	.word	0x00000000
        /*053c*/ 	.short	0x010a
        /*053e*/ 	.byte	0x06
	.zero		1


	//   ....[77]....
        /*0540*/ 	.word	0x000017a0
        /*0544*/ 	.word	0x000000ff
        /*0548*/ 	.word	0x00000000
        /*054c*/ 	.short	0x010a
        /*054e*/ 	.byte	0x06
	.zero		1


	//   ....[78]....
        /*0550*/ 	.word	0x00001d80
        /*0554*/ 	.word	0x000000ff
        /*0558*/ 	.word	0x00000000
        /*055c*/ 	.short	0x010a
        /*055e*/ 	.byte	0x0c
	.zero		1


	//   ....[79]....
        /*0560*/ 	.word	0x00001dc0
        /*0564*/ 	.word	0x000000ff
        /*0568*/ 	.word	0x00000000
        /*056c*/ 	.short	0x010a
        /*056e*/ 	.byte	0x0c
	.zero		1


	//   ....[80]....
        /*0570*/ 	.word	0x000021a0
        /*0574*/ 	.word	0x000000ff
        /*0578*/ 	.word	0x00000000
        /*057c*/ 	.short	0x0101
        /*057e*/ 	.byte	0x08
	.zero		1


	//   ....[81]....
        /*0580*/ 	.word	0x00002610
        /*0584*/ 	.word	0x000000ff
        /*0588*/ 	.word	0x00000000
        /*058c*/ 	.short	0x0101
        /*058e*/ 	.byte	0x06
	.zero		1


	//   ....[82]....
        /*0590*/ 	.word	0x00005fd0
        /*0594*/ 	.word	0x00000012
        /*0598*/ 	.word	0x00000128
        /*059c*/ 	.short	0x010a
        /*059e*/ 	.byte	0x3f
	.zero		1


	//   ....[83]....
        /*05a0*/ 	.word	0x000063b0
        /*05a4*/ 	.word	0x00000008
        /*05a8*/ 	.word	0x00000268
        /*05ac*/ 	.short	0x0101
        /*05ae*/ 	.byte	0x3f
	.zero		1


	//   ....[84]....
        /*05b0*/ 	.word	0x00006ac0
        /*05b4*/ 	.word	0x00000005
        /*05b8*/ 	.word	0x00000000
        /*05bc*/ 	.short	0x010a
        /*05be*/ 	.byte	0x3f
	.zero		1


	//   ....[85]....
        /*05c0*/ 	.word	0x00006b40
        /*05c4*/ 	.word	0x00000007
        /*05c8*/ 	.word	0x00000000
        /*05cc*/ 	.short	0x010a
        /*05ce*/ 	.byte	0x3f
	.zero		1


	//   ....[86]....
        /*05d0*/ 	.word	0x00006bd0
        /*05d4*/ 	.word	0x00000006
        /*05d8*/ 	.word	0x00000000
        /*05dc*/ 	.short	0x010a
        /*05de*/ 	.byte	0x3f
	.zero		1


	//   ....[87]....
        /*05e0*/ 	.word	0x00006c60
        /*05e4*/ 	.word	0x00000009
        /*05e8*/ 	.word	0x00000000
        /*05ec*/ 	.short	0x010a
        /*05ee*/ 	.byte	0x3f
	.zero		1


	//   ....[88]....
        /*05f0*/ 	.word	0x00006cf0
        /*05f4*/ 	.word	0x00000006
        /*05f8*/ 	.word	0x00000000
        /*05fc*/ 	.short	0x010a
        /*05fe*/ 	.byte	0x3f
	.zero		1


	//   ....[89]....
        /*0600*/ 	.word	0x00006d80
        /*0604*/ 	.word	0x00000009
        /*0608*/ 	.word	0x00000000
        /*060c*/ 	.short	0x010a
        /*060e*/ 	.byte	0x3f
	.zero		1


	//   ....[90]....
        /*0610*/ 	.word	0x00006e10
        /*0614*/ 	.word	0x00000006
        /*0618*/ 	.word	0x00000000
        /*061c*/ 	.short	0x010a
        /*061e*/ 	.byte	0x3f
	.zero		1


	//   ....[91]....
        /*0620*/ 	.word	0x00006ea0
        /*0624*/ 	.word	0x00000009
        /*0628*/ 	.word	0x00000000
        /*062c*/ 	.short	0x010a
        /*062e*/ 	.byte	0x3f
	.zero		1


	//   ....[92]....
        /*0630*/ 	.word	0x00006f30
        /*0634*/ 	.word	0x00000006
        /*0638*/ 	.word	0x00000000
        /*063c*/ 	.short	0x010a
        /*063e*/ 	.byte	0x3f
	.zero		1


	//   ....[93]....
        /*0640*/ 	.word	0x00006fc0
        /*0644*/ 	.word	0x00000009
        /*0648*/ 	.word	0x00000000
        /*064c*/ 	.short	0x010a
        /*064e*/ 	.byte	0x3f
	.zero		1


	//   ....[94]....
        /*0650*/ 	.word	0x00007050
        /*0654*/ 	.word	0x00000006
        /*0658*/ 	.word	0x00000000
        /*065c*/ 	.short	0x010a
        /*065e*/ 	.byte	0x3f
	.zero		1


	//   ....[95]....
        /*0660*/ 	.word	0x000070e0
        /*0664*/ 	.word	0x00000009
        /*0668*/ 	.word	0x00000000
        /*066c*/ 	.short	0x010a
        /*066e*/ 	.byte	0x3f
	.zero		1


	//   ....[96]....
        /*0670*/ 	.word	0x00007170
        /*0674*/ 	.word	0x00000006
        /*0678*/ 	.word	0x00000000
        /*067c*/ 	.short	0x010a
        /*067e*/ 	.byte	0x3f
	.zero		1


	//   ....[97]....
        /*0680*/ 	.word	0x00007200
        /*0684*/ 	.word	0x00000009
        /*0688*/ 	.word	0x00000000
        /*068c*/ 	.short	0x010a
        /*068e*/ 	.byte	0x3f
	.zero		1


	//   ....[98]....
        /*0690*/ 	.word	0x00007290
        /*0694*/ 	.word	0x00000006
        /*0698*/ 	.word	0x00000000
        /*069c*/ 	.short	0x010a
        /*069e*/ 	.byte	0x3f
	.zero		1


	//   ....[99]....
        /*06a0*/ 	.word	0x00007320
        /*06a4*/ 	.word	0x00000009
        /*06a8*/ 	.word	0x00000000
        /*06ac*/ 	.short	0x010a
        /*06ae*/ 	.byte	0x3f
	.zero		1


	//   ....[100]....
        /*06b0*/ 	.word	0x000073b0
        /*06b4*/ 	.word	0x00000006
        /*06b8*/ 	.word	0x00000000
        /*06bc*/ 	.short	0x010a
        /*06be*/ 	.byte	0x3f
	.zero		1


	//   ....[101]....
        /*06c0*/ 	.word	0x00007440
        /*06c4*/ 	.word	0x00000009
        /*06c8*/ 	.word	0x00000000
        /*06cc*/ 	.short	0x010a
        /*06ce*/ 	.byte	0x3f
	.zero		1


	//   ....[102]....
        /*06d0*/ 	.word	0x000074d0
        /*06d4*/ 	.word	0x00000006
        /*06d8*/ 	.word	0x00000000
        /*06dc*/ 	.short	0x010a
        /*06de*/ 	.byte	0x3f
	.zero		1


	//   ....[103]....
        /*06e0*/ 	.word	0x00007560
        /*06e4*/ 	.word	0x00000009
        /*06e8*/ 	.word	0x00000000
        /*06ec*/ 	.short	0x010a
        /*06ee*/ 	.byte	0x3f
	.zero		1


	//   ....[104]....
        /*06f0*/ 	.word	0x000075f0
        /*06f4*/ 	.word	0x00000006
        /*06f8*/ 	.word	0x00000000
        /*06fc*/ 	.short	0x010a
        /*06fe*/ 	.byte	0x3f
	.zero		1


	//   ....[105]....
        /*0700*/ 	.word	0x00007680
        /*0704*/ 	.word	0x00000009
        /*0708*/ 	.word	0x00000000
        /*070c*/ 	.short	0x010a
        /*070e*/ 	.byte	0x3f
	.zero		1


	//   ....[106]....
        /*0710*/ 	.word	0x00007710
        /*0714*/ 	.word	0x00000006
        /*0718*/ 	.word	0x00000000
        /*071c*/ 	.short	0x010a
        /*071e*/ 	.byte	0x3f
	.zero		1


	//   ....[107]....
        /*0720*/ 	.word	0x000077a0
        /*0724*/ 	.word	0x00000009
        /*0728*/ 	.word	0x00000000
        /*072c*/ 	.short	0x010a
        /*072e*/ 	.byte	0x3f
	.zero		1


	//   ....[108]....
        /*0730*/ 	.word	0x00007830
        /*0734*/ 	.word	0x00000006
        /*0738*/ 	.word	0x00000000
        /*073c*/ 	.short	0x010a
        /*073e*/ 	.byte	0x3f
	.zero		1


	//   ....[109]....
        /*0740*/ 	.word	0x000078c0
        /*0744*/ 	.word	0x00000009
        /*0748*/ 	.word	0x00000000
        /*074c*/ 	.short	0x010a
        /*074e*/ 	.byte	0x3f
	.zero		1


	//   ....[110]....
        /*0750*/ 	.word	0x00007950
        /*0754*/ 	.word	0x00000006
        /*0758*/ 	.word	0x00000000
        /*075c*/ 	.short	0x010a
        /*075e*/ 	.byte	0x3f
	.zero		1


	//   ....[111]....
        /*0760*/ 	.word	0x000079e0
        /*0764*/ 	.word	0x00000009
        /*0768*/ 	.word	0x00000000
        /*076c*/ 	.short	0x010a
        /*076e*/ 	.byte	0x3f
	.zero		1


	//   ....[112]....
        /*0770*/ 	.word	0x00007a70
        /*0774*/ 	.word	0x00000006
        /*0778*/ 	.word	0x00000000
        /*077c*/ 	.short	0x010a
        /*077e*/ 	.byte	0x3f
	.zero		1


	//   ....[113]....
        /*0780*/ 	.word	0x00007b00
        /*0784*/ 	.word	0x00000009
        /*0788*/ 	.word	0x00000000
        /*078c*/ 	.short	0x010a
        /*078e*/ 	.byte	0x3f
	.zero		1


	//   ....[114]....
        /*0790*/ 	.word	0x00007b90
        /*0794*/ 	.word	0x00000006
        /*0798*/ 	.word	0x00000000
        /*079c*/ 	.short	0x010a
        /*079e*/ 	.byte	0x3f
	.zero		1


	//   ....[115]....
        /*07a0*/ 	.word	0x00007c20
        /*07a4*/ 	.word	0x00000009
        /*07a8*/ 	.word	0x00000000
        /*07ac*/ 	.short	0x010a
        /*07ae*/ 	.byte	0x3f
	.zero		1


	//   ....[116]....
        /*07b0*/ 	.word	0x00007cb0
        /*07b4*/ 	.word	0x00000006
        /*07b8*/ 	.word	0x00000000
        /*07bc*/ 	.short	0x010a
        /*07be*/ 	.byte	0x3f
	.zero		1


	//   ....[117]....
        /*07c0*/ 	.word	0x00007d40
        /*07c4*/ 	.word	0x00000009
        /*07c8*/ 	.word	0x00000000
        /*07cc*/ 	.short	0x010a
        /*07ce*/ 	.byte	0x3f
	.zero		1


	//   ....[118]....
        /*07d0*/ 	.word	0x00007dd0
        /*07d4*/ 	.word	0x00000008
        /*07d8*/ 	.word	0x00000000
        /*07dc*/ 	.short	0x010a
        /*07de*/ 	.byte	0x3f
	.zero		1


	//   ....[119]....
        /*07e0*/ 	.word	0x00007e60
        /*07e4*/ 	.word	0x0000000b
        /*07e8*/ 	.word	0x00000000
        /*07ec*/ 	.short	0x010a
        /*07ee*/ 	.byte	0x3f
	.zero		1


	//   ....[120]....
        /*07f0*/ 	.word	0x00007ef0
        /*07f4*/ 	.word	0x00000003
        /*07f8*/ 	.word	0x00000000
        /*07fc*/ 	.short	0x010a
        /*07fe*/ 	.byte	0x3f
	.zero		1


	//   ....[121]....
        /*0800*/ 	.word	0x00007f60
        /*0804*/ 	.word	0x00000007
        /*0808*/ 	.word	0x00000000
        /*080c*/ 	.short	0x010a
        /*080e*/ 	.byte	0x3f
	.zero		1


	//   ....[122]....
        /*0810*/ 	.word	0x00007fc0
        /*0814*/ 	.word	0x00000008
        /*0818*/ 	.word	0x00000000
        /*081c*/ 	.short	0x010a
        /*081e*/ 	.byte	0x3f
	.zero		1


	//   ....[123]....
        /*0820*/ 	.word	0x00008090
        /*0824*/ 	.word	0x00000012
        /*0828*/ 	.word	0x00000128
        /*082c*/ 	.short	0x010a
        /*082e*/ 	.byte	0x3f
	.zero		1


	//   ....[124]....
        /*0830*/ 	.word	0x00008170
        /*0834*/ 	.word	0x00000005
        /*0838*/ 	.word	0x00000000
        /*083c*/ 	.short	0x010a
        /*083e*/ 	.byte	0x3f
	.zero		1


	//   ....[125]....
        /*0840*/ 	.word	0x000081c0
        /*0844*/ 	.word	0x00000007
        /*0848*/ 	.word	0x00000000
        /*084c*/ 	.short	0x010a
        /*084e*/ 	.byte	0x3f
	.zero		1


	//   ....[126]....
        /*0850*/ 	.word	0x00008210
        /*0854*/ 	.word	0x00000006
        /*0858*/ 	.word	0x00000000
        /*085c*/ 	.short	0x010a
        /*085e*/ 	.byte	0x3f
	.zero		1


	//   ....[127]....
        /*0860*/ 	.word	0x00008260
        /*0864*/ 	.word	0x00000009
        /*0868*/ 	.word	0x00000000
        /*086c*/ 	.short	0x010a
        /*086e*/ 	.byte	0x3f
	.zero		1


	//   ....[128]....
        /*0870*/ 	.word	0x000082b0
        /*0874*/ 	.word	0x00000006
        /*0878*/ 	.word	0x00000000
        /*087c*/ 	.short	0x010a
        /*087e*/ 	.byte	0x3f
	.zero		1


	//   ....[129]....
        /*0880*/ 	.word	0x00008300
        /*0884*/ 	.word	0x00000009
        /*0888*/ 	.word	0x00000000
        /*088c*/ 	.short	0x010a
        /*088e*/ 	.byte	0x3f
	.zero		1


	//   ....[130]....
        /*0890*/ 	.word	0x00008350
        /*0894*/ 	.word	0x00000006
        /*0898*/ 	.word	0x00000000
        /*089c*/ 	.short	0x010a
        /*089e*/ 	.byte	0x3f
	.zero		1


	//   ....[131]....
        /*08a0*/ 	.word	0x000083a0
        /*08a4*/ 	.word	0x00000009
        /*08a8*/ 	.word	0x00000000
        /*08ac*/ 	.short	0x010a
        /*08ae*/ 	.byte	0x3f
	.zero		1


	//   ....[132]....
        /*08b0*/ 	.word	0x000083f0
        /*08b4*/ 	.word	0x00000006
        /*08b8*/ 	.word	0x00000000
        /*08bc*/ 	.short	0x010a
        /*08be*/ 	.byte	0x3f
	.zero		1


	//   ....[133]....
        /*08c0*/ 	.word	0x00008440
        /*08c4*/ 	.word	0x00000009
        /*08c8*/ 	.word	0x00000000
        /*08cc*/ 	.short	0x010a
        /*08ce*/ 	.byte	0x3f
	.zero		1


	//   ....[134]....
        /*08d0*/ 	.word	0x00008490
        /*08d4*/ 	.word	0x00000006
        /*08d8*/ 	.word	0x00000000
        /*08dc*/ 	.short	0x010a
        /*08de*/ 	.byte	0x3f
	.zero		1


	//   ....[135]....
        /*08e0*/ 	.word	0x000084e0
        /*08e4*/ 	.word	0x00000009
        /*08e8*/ 	.word	0x00000000
        /*08ec*/ 	.short	0x010a
        /*08ee*/ 	.byte	0x3f
	.zero		1


	//   ....[136]....
        /*08f0*/ 	.word	0x00008530
        /*08f4*/ 	.word	0x00000006
        /*08f8*/ 	.word	0x00000000
        /*08fc*/ 	.short	0x010a
        /*08fe*/ 	.byte	0x3f
	.zero		1


	//   ....[137]....
        /*0900*/ 	.word	0x00008580
        /*0904*/ 	.word	0x00000009
        /*0908*/ 	.word	0x00000000
        /*090c*/ 	.short	0x010a
        /*090e*/ 	.byte	0x3f
	.zero		1


	//   ....[138]....
        /*0910*/ 	.word	0x000085d0
        /*0914*/ 	.word	0x00000006
        /*0918*/ 	.word	0x00000000
        /*091c*/ 	.short	0x010a
        /*091e*/ 	.byte	0x3f
	.zero		1


	//   ....[139]....
        /*0920*/ 	.word	0x00008620
        /*0924*/ 	.word	0x00000009
        /*0928*/ 	.word	0x00000000
        /*092c*/ 	.short	0x010a
        /*092e*/ 	.byte	0x3f
	.zero		1


	//   ....[140]....
        /*0930*/ 	.word	0x00008670
        /*0934*/ 	.word	0x00000006
        /*0938*/ 	.word	0x00000000
        /*093c*/ 	.short	0x010a
        /*093e*/ 	.byte	0x3f
	.zero		1


	//   ....[141]....
        /*0940*/ 	.word	0x000086c0
        /*0944*/ 	.word	0x00000009
        /*0948*/ 	.word	0x00000000
        /*094c*/ 	.short	0x010a
        /*094e*/ 	.byte	0x3f
	.zero		1


	//   ....[142]....
        /*0950*/ 	.word	0x00008710
        /*0954*/ 	.word	0x00000006
        /*0958*/ 	.word	0x00000000
        /*095c*/ 	.short	0x010a
        /*095e*/ 	.byte	0x3f
	.zero		1


	//   ....[143]....
        /*0960*/ 	.word	0x00008760
        /*0964*/ 	.word	0x00000009
        /*0968*/ 	.word	0x00000000
        /*096c*/ 	.short	0x010a
        /*096e*/ 	.byte	0x3f
	.zero		1


	//   ....[144]....
        /*0970*/ 	.word	0x000087b0
        /*0974*/ 	.word	0x00000006
        /*0978*/ 	.word	0x00000000
        /*097c*/ 	.short	0x010a
        /*097e*/ 	.byte	0x3f
	.zero		1


	//   ....[145]....
        /*0980*/ 	.word	0x00008800
        /*0984*/ 	.word	0x00000009
        /*0988*/ 	.word	0x00000000
        /*098c*/ 	.short	0x010a
        /*098e*/ 	.byte	0x3f
	.zero		1


	//   ....[146]....
        /*0990*/ 	.word	0x00008850
        /*0994*/ 	.word	0x00000006
        /*0998*/ 	.word	0x00000000
        /*099c*/ 	.short	0x010a
        /*099e*/ 	.byte	0x3f
	.zero		1


	//   ....[147]....
        /*09a0*/ 	.word	0x000088a0
        /*09a4*/ 	.word	0x00000009
        /*09a8*/ 	.word	0x00000000
        /*09ac*/ 	.short	0x010a
        /*09ae*/ 	.byte	0x3f
	.zero		1


	//   ....[148]....
        /*09b0*/ 	.word	0x000088f0
        /*09b4*/ 	.word	0x00000006
        /*09b8*/ 	.word	0x00000000
        /*09bc*/ 	.short	0x010a
        /*09be*/ 	.byte	0x3f
	.zero		1


	//   ....[149]....
        /*09c0*/ 	.word	0x00008940
        /*09c4*/ 	.word	0x00000009
        /*09c8*/ 	.word	0x00000000
        /*09cc*/ 	.short	0x010a
        /*09ce*/ 	.byte	0x3f
	.zero		1


	//   ....[150]....
        /*09d0*/ 	.word	0x00008990
        /*09d4*/ 	.word	0x00000006
        /*09d8*/ 	.word	0x00000000
        /*09dc*/ 	.short	0x010a
        /*09de*/ 	.byte	0x3f
	.zero		1


	//   ....[151]....
        /*09e0*/ 	.word	0x000089e0
        /*09e4*/ 	.word	0x00000009
        /*09e8*/ 	.word	0x00000000
        /*09ec*/ 	.short	0x010a
        /*09ee*/ 	.byte	0x3f
	.zero		1


	//   ....[152]....
        /*09f0*/ 	.word	0x00008a30
        /*09f4*/ 	.word	0x00000006
        /*09f8*/ 	.word	0x00000000
        /*09fc*/ 	.short	0x010a
        /*09fe*/ 	.byte	0x3f
	.zero		1


	//   ....[153]....
        /*0a00*/ 	.word	0x00008a80
        /*0a04*/ 	.word	0x00000009
        /*0a08*/ 	.word	0x00000000
        /*0a0c*/ 	.short	0x010a
        /*0a0e*/ 	.byte	0x3f
	.zero		1


	//   ....[154]....
        /*0a10*/ 	.word	0x00008ad0
        /*0a14*/ 	.word	0x00000006
        /*0a18*/ 	.word	0x00000000
        /*0a1c*/ 	.short	0x010a
        /*0a1e*/ 	.byte	0x3f
	.zero		1


	//   ....[155]....
        /*0a20*/ 	.word	0x00008b20
        /*0a24*/ 	.word	0x00000009
        /*0a28*/ 	.word	0x00000000
        /*0a2c*/ 	.short	0x010a
        /*0a2e*/ 	.byte	0x3f
	.zero		1


	//   ....[156]....
        /*0a30*/ 	.word	0x00008b70
        /*0a34*/ 	.word	0x00000006
        /*0a38*/ 	.word	0x00000000
        /*0a3c*/ 	.short	0x010a
        /*0a3e*/ 	.byte	0x3f
	.zero		1


	//   ....[157]....
        /*0a40*/ 	.word	0x00008bc0
        /*0a44*/ 	.word	0x00000009
        /*0a48*/ 	.word	0x00000000
        /*0a4c*/ 	.short	0x010a
        /*0a4e*/ 	.byte	0x3f
	.zero		1


	//   ....[158]....
        /*0a50*/ 	.word	0x00008c10
        /*0a54*/ 	.word	0x00000008
        /*0a58*/ 	.word	0x00000000
        /*0a5c*/ 	.short	0x010a
        /*0a5e*/ 	.byte	0x3f
	.zero		1


	//   ....[159]....
        /*0a60*/ 	.word	0x00008c60
        /*0a64*/ 	.word	0x0000000b
        /*0a68*/ 	.word	0x00000000
        /*0a6c*/ 	.short	0x010a
        /*0a6e*/ 	.byte	0x3f
	.zero		1


	//----- nvinfo : EIATTR_NUM_MBARRIERS
	.align		4
.L_28:
        /*0a70*/ 	.byte	0x03, 0x38
        /*0a72*/ 	.short	0x004c


	//----- nvinfo : EIATTR_EXIT_INSTR_OFFSETS
	.align		4
        /*0a74*/ 	.byte	0x04, 0x1c
        /*0a76*/ 	.short	(.L_30 - .L_29)


	//   ....[0]....
.L_29:
        /*0a78*/ 	.word	0x00000a30


	//   ....[1]....
        /*0a7c*/ 	.word	0x00001300


	//   ....[2]....
        /*0a80*/ 	.word	0x00005630


	//   ....[3]....
        /*0a84*/ 	.word	0x00005c70


	//   ....[4]....
        /*0a88*/ 	.word	0x00007f40


	//----- nvinfo : EIATTR_MAX_THREADS
	.align		4
.L_30:
        /*0a8c*/ 	.byte	0x04, 0x05
        /*0a8e*/ 	.short	(.L_32 - .L_31)
.L_31:
        /*0a90*/ 	.word	0x00000180
        /*0a94*/ 	.word	0x00000001
        /*0a98*/ 	.word	0x00000001


	//----- nvinfo : EIATTR_CRS_STACK_SIZE
	.align		4
.L_32:
        /*0a9c*/ 	.byte	0x04, 0x1e
        /*0a9e*/ 	.short	(.L_34 - .L_33)
.L_33:
        /*0aa0*/ 	.word	0x00000000


	//----- nvinfo : EIATTR_CBANK_PARAM_SIZE
	.align		4
.L_34:
        /*0aa4*/ 	.byte	0x03, 0x19
        /*0aa6*/ 	.short	0x0470


	//----- nvinfo : EIATTR_PARAM_CBANK
	.align		4
        /*0aa8*/ 	.byte	0x04, 0x0a
        /*0aaa*/ 	.short	(.L_36 - .L_35)
	.align		4
.L_35:
        /*0aac*/ 	.word	index@(.nv.constant0._ZN7cutlass13device_kernelINS_4gemm6kernel13GemmUniversalIN4cute5tupleIJiiiiEEENS1_10collective13CollectiveMmaINS1_37MainloopSm90TmaGmmaWarpSpecializedFP8ILi37ENS5_IJNS4_1CILi1EEESB_SB_EEENS1_35KernelTmaWarpSpecializedCooperativeEEENS5_IJNSA_ILi128EEENSA_ILi64EEENSA_ILi32EEEEEENS_12float_e5m2_tENS5_IJlSB_lEEESJ_SK_NS4_8TiledMMAINS4_8MMA_AtomIJNS4_4SM904GMMA30MMA_64x64x32_F32E5M2E5M2_SS_TNILNSO_7ScaleInE1ELSQ_1EEEEEENS4_6LayoutINS5_IJNSA_ILi2EEESB_SB_EEENS5_IJSB_NSA_ILi0EEESW_EEEEENS5_IJNS4_10UnderscoreESZ_SZ_EEEEENS4_13SM90_TMA_LOADENS4_14ComposedLayoutINS4_7SwizzleILi1ELi4ELi3EEENS4_18smem_ptr_flag_bitsILi8EEENST_INS5_IJNSA_ILi8EEESH_EEENS5_IJSH_SB_EEEEEEEvNS4_8identityES12_S1C_vS1D_EENS_8epilogue10collective6detail29Sm90TmaWarpSpecializedAdapterINS1G_15DefaultEpilogueISJ_SK_SK_NS1F_6thread17LinearCombinationISJ_Li1EffLNS1K_9ScaleType4KindE0ELNS_15FloatRoundStyleE2ESJ_EENS1_15EpilogueDefaultEEEEEvvEEEEvNT_6ParamsE)
        /*0ab0*/ 	.short	0x0210
        /*0ab2*/ 	.short	0x0470


	//----- nvinfo : EIATTR_SW_WAR
	.align		4
.L_36:
        /*0ab4*/ 	.byte	0x04, 0x36
        /*0ab6*/ 	.short	(.L_38 - .L_37)
.L_37:
        /*0ab8*/ 	.word	0x00000008
.L_38:


//--------------------- .nv.callgraph             --------------------------
	.section	.nv.callgraph,"",@"SHT_CUDA_CALLGRAPH"
	.align	4
	.sectionentsize	8
	.align		4
        /*0000*/ 	.word	0x00000000
	.align		4
        /*0004*/ 	.word	0xffffffff
	.align		4
        /*0008*/ 	.word	0x00000000
	.align		4
        /*000c*/ 	.word	0xfffffffe
	.align		4
        /*0010*/ 	.word	0x00000000
	.align		4
        /*0014*/ 	.word	0xfffffffd
	.align		4
        /*0018*/ 	.word	0x00000000
	.align		4
        /*001c*/ 	.word	0xfffffffc


//--------------------- .nv.constant4             --------------------------
	.section	.nv.constant4,"a",@progbits
	.align	8
	.align		8
.nv.constant4:
        /*0000*/ 	.dword	_ZN40_INTERNAL_92cca73f_4_k_cu_1f769370_266484cuda3std3__45__cpo5beginE
	.align		8
        /*0008*/ 	.dword	_ZN40_INTERNAL_92cca73f_4_k_cu_1f769370_266484cuda3std3__45__cpo3endE
	.align		8
        /*0010*/ 	.dword	_ZN40_INTERNAL_92cca73f_4_k_cu_1f769370_266484cuda3std3__45__cpo6cbeginE
	.align		8
        /*0018*/ 	.dword	_ZN40_INTERNAL_92cca73f_4_k_cu_1f769370_266484cuda3std3__45__cpo4cendE
	.align		8
        /*0020*/ 	.dword	_ZN40_INTERNAL_92cca73f_4_k_cu_1f769370_266484cuda3std3__442_GLOBAL__N__92cca73f_4_k_cu_1f769370_266486ignoreE
	.align		8
        /*0028*/ 	.dword	_ZN40_INTERNAL_92cca73f_4_k_cu_1f769370_266484cuda3std3__419piecewise_constructE
	.align		8
        /*0030*/ 	.dword	_ZN40_INTERNAL_92cca73f_4_k_cu_1f769370_266484cuda3std3__48in_placeE
	.align		8
        /*0038*/ 	.dword	_ZN40_INTERNAL_92cca73f_4_k_cu_1f769370_266484cuda3std6ranges3__45__cpo4swapE
	.align		8
        /*0040*/ 	.dword	_ZN40_INTERNAL_92cca73f_4_k_cu_1f769370_266484cuda3std6ranges3__45__cpo9iter_moveE
	.align		8
        /*0048*/ 	.dword	_ZN40_INTERNAL_92cca73f_4_k_cu_1f769370_266484cute7productE
	.align		8
        /*0050*/ 	.dword	_ZN40_INTERNAL_92cca73f_4_k_cu_1f769370_266484cute1_E


//--------------------- .text._ZN7cutlass13device_kernelINS_4gemm6kernel13GemmUniversalIN4cute5tupleIJiiiiEEENS1_10collective13CollectiveMmaINS1_37MainloopSm90TmaGmmaWarpSpecializedFP8ILi37ENS5_IJNS4_1CILi1EEESB_SB_EEENS1_35KernelTmaWarpSpecializedCooperativeEEENS5_IJNSA_ILi128EEENSA_ILi64EEENSA_ILi32EEEEEENS_12float_e5m2_tENS5_IJlSB_lEEESJ_SK_NS4_8TiledMMAINS4_8MMA_AtomIJNS4_4SM904GMMA30MMA_64x64x32_F32E5M2E5M2_SS_TNILNSO_7ScaleInE1ELSQ_1EEEEEENS4_6LayoutINS5_IJNSA_ILi2EEESB_SB_EEENS5_IJSB_NSA_ILi0EEESW_EEEEENS5_IJNS4_10UnderscoreESZ_SZ_EEEEENS4_13SM90_TMA_LOADENS4_14ComposedLayoutINS4_7SwizzleILi1ELi4ELi3EEENS4_18smem_ptr_flag_bitsILi8EEENST_INS5_IJNSA_ILi8EEESH_EEENS5_IJSH_SB_EEEEEEEvNS4_8identityES12_S1C_vS1D_EENS_8epilogue10collective6detail29Sm90TmaWarpSpecializedAdapterINS1G_15DefaultEpilogueISJ_SK_SK_NS1F_6thread17LinearCombinationISJ_Li1EffLNS1K_9ScaleType4KindE0ELNS_15FloatRoundStyleE2ESJ_EENS1_15EpilogueDefaultEEEEEvvEEEEvNT_6ParamsE --------------------------
	.section	.text._ZN7cutlass13device_kernelINS_4gemm6kernel13GemmUniversalIN4cute5tupleIJiiiiEEENS1_10collective13CollectiveMmaINS1_37MainloopSm90TmaGmmaWarpSpecializedFP8ILi37ENS5_IJNS4_1CILi1EEESB_SB_EEENS1_35KernelTmaWarpSpecializedCooperativeEEENS5_IJNSA_ILi128EEENSA_ILi64EEENSA_ILi32EEEEEENS_12float_e5m2_tENS5_IJlSB_lEEESJ_SK_NS4_8TiledMMAINS4_8MMA_AtomIJNS4_4SM904GMMA30MMA_64x64x32_F32E5M2E5M2_SS_TNILNSO_7ScaleInE1ELSQ_1EEEEEENS4_6LayoutINS5_IJNSA_ILi2EEESB_SB_EEENS5_IJSB_NSA_ILi0EEESW_EEEEENS5_IJNS4_10UnderscoreESZ_SZ_EEEEENS4_13SM90_TMA_LOADENS4_14ComposedLayoutINS4_7SwizzleILi1ELi4ELi3EEENS4_18smem_ptr_flag_bitsILi8EEENST_INS5_IJNSA_ILi8EEESH_EEENS5_IJSH_SB_EEEEEEEvNS4_8identityES12_S1C_vS1D_EENS_8epilogue10collective6detail29Sm90TmaWarpSpecializedAdapterINS1G_15DefaultEpilogueISJ_SK_SK_NS1F_6thread17LinearCombinationISJ_Li1EffLNS1K_9ScaleType4KindE0ELNS_15FloatRoundStyleE2ESJ_EENS1_15EpilogueDefaultEEEEEvvEEEEvNT_6ParamsE,"ax",@progbits
	.align	128
.text._ZN7cutlass13device_kernelINS_4gemm6kernel13GemmUniversalIN4cute5tupleIJiiiiEEENS1_10collective13CollectiveMmaINS1_37MainloopSm90TmaGmmaWarpSpecializedFP8ILi37ENS5_IJNS4_1CILi1EEESB_SB_EEENS1_35KernelTmaWarpSpecializedCooperativeEEENS5_IJNSA_ILi128EEENSA_ILi64EEENSA_ILi32EEEEEENS_12float_e5m2_tENS5_IJlSB_lEEESJ_SK_NS4_8TiledMMAINS4_8MMA_AtomIJNS4_4SM904GMMA30MMA_64x64x32_F32E5M2E5M2_SS_TNILNSO_7ScaleInE1ELSQ_1EEEEEENS4_6LayoutINS5_IJNSA_ILi2EEESB_SB_EEENS5_IJSB_NSA_ILi0EEESW_EEEEENS5_IJNS4_10UnderscoreESZ_SZ_EEEEENS4_13SM90_TMA_LOADENS4_14ComposedLayoutINS4_7SwizzleILi1ELi4ELi3EEENS4_18smem_ptr_flag_bitsILi8EEENST_INS5_IJNSA_ILi8EEESH_EEENS5_IJSH_SB_EEEEEEEvNS4_8identityES12_S1C_vS1D_EENS_8epilogue10collective6detail29Sm90TmaWarpSpecializedAdapterINS1G_15DefaultEpilogueISJ_SK_SK_NS1F_6thread17LinearCombinationISJ_Li1EffLNS1K_9ScaleType4KindE0ELNS_15FloatRoundStyleE2ESJ_EENS1_15EpilogueDefaultEEEEEvvEEEEvNT_6ParamsE:
        .type           _ZN7cutlass13device_kernelINS_4gemm6kernel13GemmUniversalIN4cute5tupleIJiiiiEEENS1_10collective13CollectiveMmaINS1_37MainloopSm90TmaGmmaWarpSpecializedFP8ILi37ENS5_IJNS4_1CILi1EEESB_SB_EEENS1_35KernelTmaWarpSpecializedCooperativeEEENS5_IJNSA_ILi128EEENSA_ILi64EEENSA_ILi32EEEEEENS_12float_e5m2_tENS5_IJlSB_lEEESJ_SK_NS4_8TiledMMAINS4_8MMA_AtomIJNS4_4SM904GMMA30MMA_64x64x32_F32E5M2E5M2_SS_TNILNSO_7ScaleInE1ELSQ_1EEEEEENS4_6LayoutINS5_IJNSA_ILi2EEESB_SB_EEENS5_IJSB_NSA_ILi0EEESW_EEEEENS5_IJNS4_10UnderscoreESZ_SZ_EEEEENS4_13SM90_TMA_LOADENS4_14ComposedLayoutINS4_7SwizzleILi1ELi4ELi3EEENS4_18smem_ptr_flag_bitsILi8EEENST_INS5_IJNSA_ILi8EEESH_EEENS5_IJSH_SB_EEEEEEEvNS4_8identityES12_S1C_vS1D_EENS_8epilogue10collective6detail29Sm90TmaWarpSpecializedAdapterINS1G_15DefaultEpilogueISJ_SK_SK_NS1F_6thread17LinearCombinationISJ_Li1EffLNS1K_9ScaleType4KindE0ELNS_15FloatRoundStyleE2ESJ_EENS1_15EpilogueDefaultEEEEEvvEEEEvNT_6ParamsE,@function
        .size           _ZN7cutlass13device_kernelINS_4gemm6kernel13GemmUniversalIN4cute5tupleIJiiiiEEENS1_10collective13CollectiveMmaINS1_37MainloopSm90TmaGmmaWarpSpecializedFP8ILi37ENS5_IJNS4_1CILi1EEESB_SB_EEENS1_35KernelTmaWarpSpecializedCooperativeEEENS5_IJNSA_ILi128EEENSA_ILi64EEENSA_ILi32EEEEEENS_12float_e5m2_tENS5_IJlSB_lEEESJ_SK_NS4_8TiledMMAINS4_8MMA_AtomIJNS4_4SM904GMMA30MMA_64x64x32_F32E5M2E5M2_SS_TNILNSO_7ScaleInE1ELSQ_1EEEEEENS4_6LayoutINS5_IJNSA_ILi2EEESB_SB_EEENS5_IJSB_NSA_ILi0EEESW_EEEEENS5_IJNS4_10UnderscoreESZ_SZ_EEEEENS4_13SM90_TMA_LOADENS4_14ComposedLayoutINS4_7SwizzleILi1ELi4ELi3EEENS4_18smem_ptr_flag_bitsILi8EEENST_INS5_IJNSA_ILi8EEESH_EEENS5_IJSH_SB_EEEEEEEvNS4_8identityES12_S1C_vS1D_EENS_8epilogue10collective6detail29Sm90TmaWarpSpecializedAdapterINS1G_15DefaultEpilogueISJ_SK_SK_NS1F_6thread17LinearCombinationISJ_Li1EffLNS1K_9ScaleType4KindE0ELNS_15FloatRoundStyleE2ESJ_EENS1_15EpilogueDefaultEEEEEvvEEEEvNT_6ParamsE,(.L_x_204 - _ZN7cutlass13device_kernelINS_4gemm6kernel13GemmUniversalIN4cute5tupleIJiiiiEEENS1_10collective13CollectiveMmaINS1_37MainloopSm90TmaGmmaWarpSpecializedFP8ILi37ENS5_IJNS4_1CILi1EEESB_SB_EEENS1_35KernelTmaWarpSpecializedCooperativeEEENS5_IJNSA_ILi128EEENSA_ILi64EEENSA_ILi32EEEEEENS_12float_e5m2_tENS5_IJlSB_lEEESJ_SK_NS4_8TiledMMAINS4_8MMA_AtomIJNS4_4SM904GMMA30MMA_64x64x32_F32E5M2E5M2_SS_TNILNSO_7ScaleInE1ELSQ_1EEEEEENS4_6LayoutINS5_IJNSA_ILi2EEESB_SB_EEENS5_IJSB_NSA_ILi0EEESW_EEEEENS5_IJNS4_10UnderscoreESZ_SZ_EEEEENS4_13SM90_TMA_LOADENS4_14ComposedLayoutINS4_7SwizzleILi1ELi4ELi3EEENS4_18smem_ptr_flag_bitsILi8EEENST_INS5_IJNSA_ILi8EEESH_EEENS5_IJSH_SB_EEEEEEEvNS4_8identityES12_S1C_vS1D_EENS_8epilogue10collective6detail29Sm90TmaWarpSpecializedAdapterINS1G_15DefaultEpilogueISJ_SK_SK_NS1F_6thread17LinearCombinationISJ_Li1EffLNS1K_9ScaleType4KindE0ELNS_15FloatRoundStyleE2ESJ_EENS1_15EpilogueDefaultEEEEEvvEEEEvNT_6ParamsE)
        .other          _ZN7cutlass13device_kernelINS_4gemm6kernel13GemmUniversalIN4cute5tupleIJiiiiEEENS1_10collective13CollectiveMmaINS1_37MainloopSm90TmaGmmaWarpSpecializedFP8ILi37ENS5_IJNS4_1CILi1EEESB_SB_EEENS1_35KernelTmaWarpSpecializedCooperativeEEENS5_IJNSA_ILi128EEENSA_ILi64EEENSA_ILi32EEEEEENS_12float_e5m2_tENS5_IJlSB_lEEESJ_SK_NS4_8TiledMMAINS4_8MMA_AtomIJNS4_4SM904GMMA30MMA_64x64x32_F32E5M2E5M2_SS_TNILNSO_7ScaleInE1ELSQ_1EEEEEENS4_6LayoutINS5_IJNSA_ILi2EEESB_SB_EEENS5_IJSB_NSA_ILi0EEESW_EEEEENS5_IJNS4_10UnderscoreESZ_SZ_EEEEENS4_13SM90_TMA_LOADENS4_14ComposedLayoutINS4_7SwizzleILi1ELi4ELi3EEENS4_18smem_ptr_flag_bitsILi8EEENST_INS5_IJNSA_ILi8EEESH_EEENS5_IJSH_SB_EEEEEEEvNS4_8identityES12_S1C_vS1D_EENS_8epilogue10collective6detail29Sm90TmaWarpSpecializedAdapterINS1G_15DefaultEpilogueISJ_SK_SK_NS1F_6thread17LinearCombinationISJ_Li1EffLNS1K_9ScaleType4KindE0ELNS_15FloatRoundStyleE2ESJ_EENS1_15EpilogueDefaultEEEEEvvEEEEvNT_6ParamsE,@"STO_CUDA_ENTRY STV_DEFAULT"
_ZN7cutlass13device_kernelINS_4gemm6kernel13GemmUniversalIN4cute5tupleIJiiiiEEENS1_10collective13CollectiveMmaINS1_37MainloopSm90TmaGmmaWarpSpecializedFP8ILi37ENS5_IJNS4_1CILi1EEESB_SB_EEENS1_35KernelTmaWarpSpecializedCooperativeEEENS5_IJNSA_ILi128EEENSA_ILi64EEENSA_ILi32EEEEEENS_12float_e5m2_tENS5_IJlSB_lEEESJ_SK_NS4_8TiledMMAINS4_8MMA_AtomIJNS4_4SM904GMMA30MMA_64x64x32_F32E5M2E5M2_SS_TNILNSO_7ScaleInE1ELSQ_1EEEEEENS4_6LayoutINS5_IJNSA_ILi2EEESB_SB_EEENS5_IJSB_NSA_ILi0EEESW_EEEEENS5_IJNS4_10UnderscoreESZ_SZ_EEEEENS4_13SM90_TMA_LOADENS4_14ComposedLayoutINS4_7SwizzleILi1ELi4ELi3EEENS4_18smem_ptr_flag_bitsILi8EEENST_INS5_IJNSA_ILi8EEESH_EEENS5_IJSH_SB_EEEEEEEvNS4_8identityES12_S1C_vS1D_EENS_8epilogue10collective6detail29Sm90TmaWarpSpecializedAdapterINS1G_15DefaultEpilogueISJ_SK_SK_NS1F_6thread17LinearCombinationISJ_Li1EffLNS1K_9ScaleType4KindE0ELNS_15FloatRoundStyleE2ESJ_EENS1_15EpilogueDefaultEEEEEvvEEEEvNT_6ParamsE:
[----:B------:R-:W-:Y:S01]  /*0000*/  LDC R1, c[0x0][0x28] ;  /* 0x00000a00ff017b82 */ /* 0x000fe20000000800 */
[----:B------:R-:W0:Y:S01]  /*0010*/  S2R R2, SR_TID.X ;  /* 0x0000000000027919 */ /* 0x000e220000002100 */
[----:B------:R-:W-:Y:S01]  /*0020*/  ELECT P0, URZ, PT ;  /* 0x00000000003f782f */ /* 0x000fe20003800000 */
[----:B------:R-:W-:Y:S01]  /*0030*/  BSSY B0, `(.L_x_0) ;  /* 0x000000f000007945 */ /* 0x000fe20003800000 */
[--C-:B0-----:R-:W-:Y:S02]  /*0040*/  SHF.R.U32.HI R0, RZ, 0x5, R2.reuse ;  /* 0x00000005ff007819 */ /* 0x101fe40000011602 */
[----:B------:R-:W-:-:S03]  /*0050*/  SHF.R.U32.HI R4, RZ, 0x7, R2 ;  /* 0x00000007ff047819 */ /* 0x000fc60000011602 */
[----:B------:R-:W0:Y:S04]  /*0060*/  SHFL.IDX PT, R3, R0, RZ, 0x1f ;  /* 0x00001fff00037589 */ /* 0x000e2800000e0000 */
[----:B------:R1:W2:Y:S01]  /*0070*/  SHFL.IDX PT, R7, R4, RZ, 0x1f ;  /* 0x00001fff04077589 */ /* 0x0002a200000e0000 */
[----:B0-----:R-:W-:-:S13]  /*0080*/  ISETP.NE.OR P0, PT, R3, RZ, !P0 ;  /* 0x000000ff0300720c */ /* 0x001fda0004705670 */
[----:B-12---:R-:W-:Y:S05]  /*0090*/  @P0 BRA `(.L_x_1) ;  /* 0x0000000000200947 */ /* 0x006fea0003800000 */
[----:B------:R-:W-:Y:S02]  /*00a0*/  ULDC.64 UR4, c[0x0][0x198] ;  /* 0x0000660000047ab9 */ /* 0x000fe40000000a00 */
[----:B------:R-:W-:Y:S02]  /*00b0*/  UIADD3 UR6, UP0, UR4, 0xf0, URZ ;  /* 0x000000f004067890 */ /* 0x000fe4000ff1e03f */
[----:B------:R-:W-:Y:S02]  /*00c0*/  UIADD3 UR4, UP1, UR4, 0x1f0, URZ ;  /* 0x000001f004047890 */ /* 0x000fe4000ff3e03f */
[----:B------:R-:W-:Y:S02]  /*00d0*/  UIADD3.X UR7, URZ, UR5, URZ, UP0, !UPT ;  /* 0x000000053f077290 */ /* 0x000fe400087fe43f */
[----:B------:R-:W-:-:S07]  /*00e0*/  UIADD3.X UR5, URZ, UR5, URZ, UP1, !UPT ;  /* 0x000000053f057290 */ /* 0x000fce0008ffe43f */
[----:B------:R0:W-:Y:S02]  /*00f0*/  UTMACCTL.PF [UR6] ;  /* 0x00000000060079b9 */ /* 0x0001e40008040000 */
[----:B------:R0:W-:Y:S02]  /*0100*/  UTMACCTL.PF [UR4] ;  /* 0x00000000040079b9 */ /* 0x0001e40008040000 */
[----:B0-----:R-:W-:Y:S01]  /*0110*/  NOP ;  /* 0x0000000000007918 */ /* 0x001fe20000000000 */
.L_x_1:
[----:B------:R-:W-:Y:S05]  /*0120*/  BSYNC B0 ;  /* 0x0000000000007941 */ /* 0x000fea0003800000 */
.L_x_0:
[----:B------:R-:W0:Y:S02]  /*0130*/  SHFL.IDX PT, R4, R0, RZ, 0x1f ;  /* 0x00001fff00047589 */ /* 0x000e2400000e0000 */
[----:B0-----:R-:W-:-:S13]  /*0140*/  ISETP.NE.AND P0, PT, R4, RZ, PT ;  /* 0x000000ff0400720c */ /* 0x001fda0003f05270 */
[----:B------:R-:W-:Y:S05]  /*0150*/  @P0 BRA `(.L_x_2) ;  /* 0x00000004006c0947 */ /* 0x000fea0003800000 */
[----:B------:R-:W-:Y:S01]  /*0160*/  ELECT P0, URZ, PT ;  /* 0x00000000003f782f */ /* 0x000fe20003800000 */
[----:B------:R-:W-:-:S12]  /*0170*/  BSSY B0, `(.L_x_2) ;  /* 0x0000059000007945 */ /* 0x000fd80003800000 */
[----:B------:R-:W-:Y:S05]  /*0180*/  @!P0 BRA `(.L_x_3) ;  /* 0x00000004005c8947 */ /* 0x000fea0003800000 */
[----:B------:R-:W0:Y:S01]  /*0190*/  S2UR UR8, SR_CgaCtaId ;  /* 0x00000000000879c3 */ /* 0x000e220000008800 */
[----:B------:R-:W-:Y:S01]  /*01a0*/  UMOV UR4, 0x400 ;  /* 0x0000040000047882 */ /* 0x000fe20000000000 */
[----:B------:R-:W-:Y:S01]  /*01b0*/  UMOV UR5, 0x1 ;  /* 0x0000000100057882 */ /* 0x000fe20000000000 */
[----:B------:R-:W-:Y:S02]  /*01c0*/  UMOV UR6, 0x100 ;  /* 0x0000010000067882 */ /* 0x000fe40000000000 */
[----:B------:R-:W-:-:S04]  /*01d0*/  UIADD3 UR6, -UR6, 0x100000, URZ ;  /* 0x0010000006067890 */ /* 0x000fc8000fffe13f */
[----:B------:R-:W-:Y:S02]  /*01e0*/  USHF.L.U32 UR7, UR6, 0xb, URZ ;  /* 0x0000000b06077899 */ /* 0x000fe4000800063f */
[----:B------:R-:W-:Y:S02]  /*01f0*/  USHF.L.U32 UR6, UR6, 0x1, URZ ;  /* 0x0000000106067899 */ /* 0x000fe4000800063f */
[----:B0-----:R-:W-:Y:S02]  /*0200*/  ULEA UR8, UR8, UR4, 0x18 ;  /* 0x0000000408087291 */ /* 0x001fe4000f8ec03f */
[----:B------:R-:W-:-:S04]  /*0210*/  UIADD3 UR4, -UR5, 0x100000, URZ ;  /* 0x0010000005047890 */ /* 0x000fc8000fffe13f */
[----:B------:R-:W-:Y:S02]  /*0220*/  USHF.L.U32 UR5, UR4, 0xb, URZ ;  /* 0x0000000b04057899 */ /* 0x000fe4000800063f */
[----:B------:R-:W-:Y:S01]  /*0230*/  USHF.L.U32 UR4, UR4, 0x1, URZ ;  /* 0x0000000104047899 */ /* 0x000fe2000800063f */
[----:B------:R-:W0:Y:S11]  /*0240*/  FENCE.VIEW.ASYNC.S ;  /* 0x00000000000073c6 */ /* 0x000e360000000000 */
[----:B0-----:R0:W1:Y:S01]  /*0250*/  SYNCS.EXCH.64 URZ, [UR8], UR4 ;  /* 0x00000004083f75b2 */ /* 0x0010620008000100 */
[----:B------:R0:W2:Y:S01]  /*0260*/  SYNCS.EXCH.64 URZ, [UR8+0x128], UR6 ;  /* 0x00012806083f75b2 */ /* 0x0000a20008000100 */
[----:B------:R0:W3:Y:S01]  /*0270*/  SYNCS.EXCH.64 URZ, [UR8+0x8], UR4 ;  /* 0x00000804083f75b2 */ /* 0x0000e20008000100 */
[----:B------:R0:W4:Y:S01]  /*0280*/  SYNCS.EXCH.64 URZ, [UR8+0x130], UR6 ;  /* 0x00013006083f75b2 */ /* 0x0001220008000100 */
[----:B------:R0:W0:Y:S01]  /*0290*/  SYNCS.EXCH.64 URZ, [UR8+0x10], UR4 ;  /* 0x00001004083f75b2 */ /* 0x0000220008000100 */
        /* <DEDUP_REMOVED lines=69> */
[----:B-1234-:R-:W-:Y:S01]  /*06f0*/  NOP ;  /* 0x0000000000007918 */ /* 0x01efe20000000000 */
.L_x_3:
[----:B0-----:R-:W-:Y:S05]  /*0700*/  BSYNC B0 ;  /* 0x0000000000007941 */ /* 0x001fea0003800000 */
.L_x_2:
[----:B------:R-:W0:Y:S01]  /*0710*/  SHFL.IDX PT, R0, R0, RZ, 0x1f ;  /* 0x00001fff00007589 */ /* 0x000e2200000e0000 */
[----:B------:R-:W1:Y:S01]  /*0720*/  LDC R4, c[0x0][0x65c] ;  /* 0x00019700ff047b82 */ /* 0x000e620000000800 */
[----:B------:R-:W-:Y:S02]  /*0730*/  ELECT P0, URZ, PT ;  /* 0x00000000003f782f */ /* 0x000fe40003800000 */
[----:B------:R-:W-:Y:S01]  /*0740*/  ISETP.NE.AND P2, PT, R7, RZ, PT ;  /* 0x000000ff0700720c */ /* 0x000fe20003f45270 */
[----:B------:R-:W2:Y:S01]  /*0750*/  S2R R8, SR_CTAID.Y ;  /* 0x0000000000087919 */ /* 0x000ea20000002600 */
[----:B------:R-:W-:Y:S01]  /*0760*/  UMOV UR4, 0x20 ;  /* 0x0000002000047882 */ /* 0x000fe20000000000 */
[----:B------:R-:W-:Y:S01]  /*0770*/  NOP ;  /* 0x0000000000007918 */ /* 0x000fe20000000000 */
[----:B------:R-:W-:Y:S01]  /*0780*/  NOP ;  /* 0x0000000000007918 */ /* 0x000fe20000000000 */
[----:B------:R-:W3:Y:S01]  /*0790*/  S2R R6, SR_CTAID.X ;  /* 0x0000000000067919 */ /* 0x000ee20000002500 */
[----:B0-----:R-:W-:-:S02]  /*07a0*/  ISETP.NE.OR P0, PT, R0, RZ, !P0 ;  /* 0x000000ff0000720c */ /* 0x001fc40004705670 */
[----:B-1----:R-:W-:Y:S02]  /*07b0*/  ISETP.NE.AND P4, PT, R4, 0x1, PT ;  /* 0x000000010400780c */ /* 0x002fe40003f85270 */
[----:B------:R-:W-:-:S04]  /*07c0*/  SHF.R.S32.HI R4, RZ, 0x1f, R3 ;  /* 0x0000001fff047819 */ /* 0x000fc80000011403 */
[----:B------:R-:W-:-:S04]  /*07d0*/  LEA.HI R4, R4, R3, RZ, 0x2 ;  /* 0x0000000304047211 */ /* 0x000fc800078f10ff */
[----:B------:R-:W-:Y:S01]  /*07e0*/  LOP3.LUT R4, R4, 0xfffffffc, RZ, 0xc0, !PT ;  /* 0xfffffffc04047812 */ /* 0x000fe200078ec0ff */
[----:B------:R-:W-:Y:S01]  /*07f0*/  VOTEU.ALL UP0, P0 ;  /* 0x00000000003f7886 */ /* 0x000fe20000000000 */
[----:B------:R-:W-:Y:S01]  /*0800*/  VOTEU.ALL UP1, P0 ;  /* 0x00000000003f7886 */ /* 0x000fe20000020000 */
[----:B------:R-:W3:Y:S01]  /*0810*/  @P4 LDC R9, c[0x0][0x10] ;  /* 0x00000400ff094b82 */ /* 0x000ee20000000800 */
[----:B------:R-:W-:Y:S02]  /*0820*/  @P4 IMAD.MOV.U32 R5, RZ, RZ, RZ ;  /* 0x000000ffff054224 */ /* 0x000fe400078e00ff */
[----:B------:R-:W-:Y:S01]  /*0830*/  IMAD.IADD R3, R3, 0x1, -R4 ;  /* 0x0000000103037824 */ /* 0x000fe200078e0a04 */
[----:B------:R-:W-:Y:S01]  /*0840*/  @!UP0 UMOV UR6, 0x400 ;  /* 0x0000040000068882 */ /* 0x000fe20000000000 */
[----:B------:R-:W-:-:S04]  /*0850*/  @!UP0 UIADD3 UR4, -UR4, 0x100000, URZ ;  /* 0x0010000004048890 */ /* 0x000fc8000fffe13f */
[----:B------:R-:W-:Y:S02]  /*0860*/  @!UP0 USHF.L.U32 UR5, UR4, 0xb, URZ ;  /* 0x0000000b04058899 */ /* 0x000fe4000800063f */
[----:B------:R-:W-:Y:S01]  /*0870*/  @!UP0 USHF.L.U32 UR4, UR4, 0x1, URZ ;  /* 0x0000000104048899 */ /* 0x000fe2000800063f */
[----:B--2---:R-:W-:Y:S01]  /*0880*/  @P4 IMAD.MOV.U32 R4, RZ, RZ, R8 ;  /* 0x000000ffff044224 */ /* 0x004fe200078e0008 */
[----:B------:R-:W0:Y:S01]  /*0890*/  @!UP0 S2UR UR7, SR_CgaCtaId ;  /* 0x00000000000789c3 */ /* 0x000e220000008800 */
[----:B------:R-:W-:-:S07]  /*08a0*/  @P4 IMAD.MOV.U32 R13, RZ, RZ, RZ ;  /* 0x000000ffff0d4224 */ /* 0x000fce00078e00ff */
[----:B------:R-:W1:Y:S01]  /*08b0*/  @!P4 LDC R11, c[0x0][0xc] ;  /* 0x00000300ff0bcb82 */ /* 0x000e620000000800 */
[----:B---3--:R-:W-:-:S04]  /*08c0*/  @P4 IMAD.WIDE.U32 R4, R6, R9, R4 ;  /* 0x0000000906044225 */ /* 0x008fc800078e0004 */
[----:B------:R-:W-:Y:S02]  /*08d0*/  VIADD R9, R7, 0xffffffff ;  /* 0xffffffff07097836 */ /* 0x000fe40000000000 */
[----:B------:R-:W-:Y:S01]  /*08e0*/  @P4 IMAD.MOV.U32 R0, RZ, RZ, R4 ;  /* 0x000000ffff004224 */ /* 0x000fe200078e0004 */
[----:B0-----:R-:W-:Y:S02]  /*08f0*/  @!UP0 ULEA UR6, UR7, UR6, 0x18 ;  /* 0x0000000607068291 */ /* 0x001fe4000f8ec03f */
[----:B------:R-:W-:Y:S01]  /*0900*/  ISETP.GE.U32.AND P1, PT, R9, 0x2, PT ;  /* 0x000000020900780c */ /* 0x000fe20003f26070 */
[----:B------:R-:W-:Y:S01]  /*0910*/  VOTEU.ALL UP0, P0 ;  /* 0x00000000003f7886 */ /* 0x000fe20000000000 */
[----:B------:R-:W-:Y:S01]  /*0920*/  ISETP.NE.AND P0, PT, R3, 0x3, PT ;  /* 0x000000030300780c */ /* 0x000fe20003f05270 */
[----:B------:R-:W-:-:S03]  /*0930*/  @P4 IMAD.IADD R5, R5, 0x1, R13 ;  /* 0x0000000105054824 */ /* 0x000fc600078e020d */
[----:B------:R-:W-:-:S04]  /*0940*/  ISETP.EQ.OR P0, PT, R3, RZ, !P0 ;  /* 0x000000ff0300720c */ /* 0x000fc80004702670 */
[----:B------:R-:W-:Y:S01]  /*0950*/  ISETP.EQ.AND P0, PT, R7, RZ, P0 ;  /* 0x000000ff0700720c */ /* 0x000fe20000702270 */
[----:B------:R-:W-:Y:S01]  /*0960*/  IMAD.MOV.U32 R7, RZ, RZ, RZ ;  /* 0x000000ffff077224 */ /* 0x000fe200078e00ff */
[----:B------:R-:W0:Y:S02]  /*0970*/  FENCE.VIEW.ASYNC.S ;  /* 0x00000000000073c6 */ /* 0x000e240000000000 */
[----:B0-----:R0:W2:Y:S01]  /*0980*/  @!UP0 SYNCS.EXCH.64 URZ, [UR6+0x260], UR4 ;  /* 0x00026004063f85b2 */ /* 0x0010a20008000100 */
[----:B------:R-:W-:Y:S01]  /*0990*/  SEL R4, RZ, 0x1, !P0 ;  /* 0x00000001ff047807 */ /* 0x000fe20004000000 */
[----:B-1----:R-:W-:-:S03]  /*09a0*/  @!P4 IMAD.WIDE.U32 R10, R11, R8, R6 ;  /* 0x000000080b0ac225 */ /* 0x002fc600078e0006 */
[----:B------:R-:W-:Y:S01]  /*09b0*/  SEL R4, R4, 0x2, P1 ;  /* 0x0000000204047807 */ /* 0x000fe20000800000 */
[----:B------:R-:W-:Y:S02]  /*09c0*/  @!P4 IMAD.MOV.U32 R0, RZ, RZ, R10 ;  /* 0x000000ffff00c224 */ /* 0x000fe400078e000a */
[----:B------:R-:W-:Y:S01]  /*09d0*/  @!P4 IMAD.MOV.U32 R5, RZ, RZ, R11 ;  /* 0x000000ffff05c224 */ /* 0x000fe200078e000b */
[----:B------:R0:W2:Y:S01]  /*09e0*/  @!UP1 SYNCS.EXCH.64 URZ, [UR6+0x268], UR4 ;  /* 0x00026804063f95b2 */ /* 0x0000a20008000100 */
[----:B------:R-:W-:Y:S01]  /*09f0*/  NOP ;  /* 0x0000000000007918 */ /* 0x000fe20000000000 */
[----:B--2---:R-:W-:Y:S06]  /*0a00*/  BAR.SYNC.DEFER_BLOCKING 0x0 ;  /* 0x0000000000007b1d */ /* 0x004fec0000010000 */
[----:B------:R-:W-:Y:S05]  /*0a10*/  @!P2 BRA `(.L_x_4) ;  /* 0x0000004c0008a947 */ /* 0x000fea0003800000 */
[----:B------:R-:W-:-:S13]  /*0a20*/  ISETP.GT.U32.AND P0, PT, R9, 0x1, PT ;  /* 0x000000010900780c */ /* 0x000fda0003f04070 */
[----:B0-----:R-:W-:Y:S05]  /*0a30*/  @P0 EXIT ;  /* 0x000000000000094d */ /* 0x001fea0003800000 */
[----:B------:R-:W-:Y:S01]  /*0a40*/  ULDC.64 UR4, c[0x0][0x650] ;  /* 0x0001940000047ab9 */ /* 0x000fe20000000a00 */
[----:B------:R-:W-:Y:S01]  /*0a50*/  PRMT R9, RZ, 0x7610, R9 ;  /* 0x00007610ff097816 */ /* 0x000fe20000000009 */
[----:B------:R-:W-:Y:S01]  /*0a60*/  IMAD.MOV.U32 R16, RZ, RZ, -0x1 ;  /* 0xffffffffff107424 */ /* 0x000fe200078e00ff */
[----:B------:R-:W-:Y:S01]  /*0a70*/  ISETP.GE.U32.AND P0, PT, R0, UR4, PT ;  /* 0x0000000400007c0c */ /* 0x000fe2000bf06070 */
[----:B------:R-:W-:Y:S02]  /*0a80*/  IMAD.MOV.U32 R12, RZ, RZ, -0x1 ;  /* 0xffffffffff0c7424 */ /* 0x000fe400078e00ff */
[----:B------:R-:W-:Y:S01]  /*0a90*/  IMAD.MOV.U32 R69, RZ, RZ, -0x1 ;  /* 0xffffffffff457424 */ /* 0x000fe200078e00ff */
[----:B------:R-:W-:-:S13]  /*0aa0*/  ISETP.GE.U32.AND.EX P0, PT, R5, UR5, PT, P0 ;  /* 0x0000000505007c0c */ /* 0x000fda000bf06100 */
[----:B------:R-:W-:Y:S05]  /*0ab0*/  @P0 BRA `(.L_x_5) ;  /* 0x0000000400600947 */ /* 0x000fea0003800000 */
[----:B------:R-:W0:Y:S01]  /*0ac0*/  LDC.64 R16, c[0x0][0x628] ;  /* 0x00018a00ff107b82 */ /* 0x000e220000000a00 */
[----:B------:R-:W-:Y:S02]  /*0ad0*/  IMAD.MOV.U32 R10, RZ, RZ, R0 ;  /* 0x000000ffff0a7224 */ /* 0x000fe400078e0000 */
[----:B------:R-:W-:-:S05]  /*0ae0*/  IMAD.MOV.U32 R11, RZ, RZ, R5 ;  /* 0x000000ffff0b7224 */ /* 0x000fca00078e0005 */
[----:B------:R-:W1:Y:S08]  /*0af0*/  LDC R18, c[0x0][0x630] ;  /* 0x00018c00ff127b82 */ /* 0x000e700000000800 */
[----:B------:R-:W2:Y:S01]  /*0b00*/  LDC.64 R20, c[0x0][0x620] ;  /* 0x00018800ff147b82 */ /* 0x000ea20000000a00 */
[----:B0-----:R-:W-:-:S04]  /*0b10*/  ISETP.NE.U32.AND P0, PT, R16, RZ, PT ;  /* 0x000000ff1000720c */ /* 0x001fc80003f05070 */
[----:B------:R-:W-:-:S13]  /*0b20*/  ISETP.NE.AND.EX P0, PT, R17, RZ, PT, P0 ;  /* 0x000000ff1100720c */ /* 0x000fda0003f05300 */
[----:B-12---:R-:W-:Y:S05]  /*0b30*/  @!P0 BRA `(.L_x_6) ;  /* 0x0000000000288947 */ /* 0x006fea0003800000 */
[----:B------:R-:W0:Y:S02]  /*0b40*/  LDC R3, c[0x0][0x634] ;  /* 0x00018d00ff037b82 */ /* 0x000e240000000800 */
[----:B0-----:R-:W-:-:S05]  /*0b50*/  IADD3 R3, P0, R0, R3, RZ ;  /* 0x0000000300037210 */ /* 0x001fca0007f1e0ff */
[----:B------:R-:W-:-:S04]  /*0b60*/  IMAD.X R9, RZ, RZ, R5, P0 ;  /* 0x000000ffff097224 */ /* 0x000fc800000e0605 */
[----:B------:R-:W-:-:S04]  /*0b70*/  IMAD.WIDE.U32 R10, R9, R16, RZ ;  /* 0x00000010090a7225 */ /* 0x000fc800078e00ff */
[----:B------:R-:W-:-:S04]  /*0b80*/  IMAD.WIDE.U32 R12, P0, R3, R17, R10 ;  /* 0x00000011030c7225 */ /* 0x000fc8000780000a */
[----:B------:R-:W-:-:S04]  /*0b90*/  IMAD.WIDE.U32 R10, R3, R16, RZ ;  /* 0x00000010030a7225 */ /* 0x000fc800078e00ff */
[----:B------:R-:W-:Y:S01]  /*0ba0*/  IMAD.X R15, RZ, RZ, RZ, P0 ;  /* 0x000000ffff0f7224 */ /* 0x000fe200000e06ff */
[----:B------:R-:W-:Y:S01]  /*0bb0*/  IADD3 RZ, P0, R11, R12, RZ ;  /* 0x0000000c0bff7210 */ /* 0x000fe20007f1e0ff */
[----:B------:R-:W-:-:S04]  /*0bc0*/  IMAD.MOV.U32 R14, RZ, RZ, R13 ;  /* 0x000000ffff0e7224 */ /* 0x000fc800078e000d */
[----:B------:R-:W-:-:S08]  /*0bd0*/  IMAD.WIDE.U32.X R10, R9, R17, R14, P0 ;  /* 0x00000011090a7225 */ /* 0x000fd000000e040e */
.L_x_6:
[-CC-:B------:R-:W-:Y:S01]  /*0be0*/  SHF.R.U64 R69, R10, R18.reuse, R11.reuse ;  /* 0x000000120a457219 */ /* 0x180fe2000000120b */
[----:B------:R-:W0:Y:S01]  /*0bf0*/  LDC.64 R22, c[0x0][0x640] ;  /* 0x00019000ff167b82 */ /* 0x000e220000000a00 */
[----:B------:R-:W-:Y:S01]  /*0c00*/  SHF.R.U32.HI R7, RZ, R18, R11 ;  /* 0x00000012ff077219 */ /* 0x000fe2000001160b */
[----:B------:R-:W-:Y:S01]  /*0c10*/  ULDC UR4, c[0x0][0x150] ;  /* 0x0000540000047ab9 */ /* 0x000fe20000000800 */
[----:B------:R-:W-:Y:S01]  /*0c20*/  IADD3 R9, P0, RZ, -R69, RZ ;  /* 0x80000045ff097210 */ /* 0x000fe20007f1e0ff */
[----:B------:R-:W-:Y:S01]  /*0c30*/  IMAD.MOV.U32 R10, RZ, RZ, R0 ;  /* 0x000000ffff0a7224 */ /* 0x000fe200078e0000 */
[----:B------:R-:W-:Y:S01]  /*0c40*/  I2FP.F32.U32 R3, R6 ;  /* 0x0000000600037245 */ /* 0x000fe20000201000 */
[----:B------:R-:W-:Y:S02]  /*0c50*/  IMAD.MOV.U32 R11, RZ, RZ, R5 ;  /* 0x000000ffff0b7224 */ /* 0x000fe400078e0005 */
[----:B------:R-:W1:Y:S01]  /*0c60*/  LDC R14, c[0x0][0x618] ;  /* 0x00018600ff0e7b82 */ /* 0x000e620000000800 */
[----:B------:R-:W-:-:S02]  /*0c70*/  IMAD.X R13, RZ, RZ, ~R7, P0 ;  /* 0x000000ffff0d7224 */ /* 0x000fc400000e0e07 */
[----:B------:R-:W-:Y:S01]  /*0c80*/  FMUL R3, R3, UR4 ;  /* 0x0000000403037c20 */ /* 0x000fe20008400000 */
[----:B------:R-:W-:Y:S01]  /*0c90*/  IMAD.WIDE.U32 R10, R9, R20, R10 ;  /* 0x00000014090a7225 */ /* 0x000fe200078e000a */
[----:B------:R-:W-:-:S03]  /*0ca0*/  ULDC UR4, c[0x0][0x154] ;  /* 0x0000550000047ab9 */ /* 0x000fc60000000800 */
[----:B------:R-:W-:Y:S01]  /*0cb0*/  IMAD R12, R13, R20, RZ ;  /* 0x000000140d0c7224 */ /* 0x000fe200078e02ff */
[----:B------:R-:W2:Y:S01]  /*0cc0*/  LDC R7, c[0x0][0x144] ;  /* 0x00005100ff077b82 */ /* 0x000ea20000000800 */
[----:B------:R-:W3:Y:S01]  /*0cd0*/  F2I.U32.TRUNC.NTZ R3, R3 ;  /* 0x0000000300037305 */ /* 0x000ee2000020f000 */
[----:B------:R-:W-:Y:S02]  /*0ce0*/  IMAD.MOV.U32 R13, RZ, RZ, -0x1 ;  /* 0xffffffffff0d7424 */ /* 0x000fe400078e00ff */
[----:B------:R-:W-:-:S04]  /*0cf0*/  IMAD R9, R9, R21, R12 ;  /* 0x0000001509097224 */ /* 0x000fc800078e020c */
[----:B------:R-:W4:Y:S01]  /*0d00*/  LDC R18, c[0x0][0x608] ;  /* 0x00018200ff127b82 */ /* 0x000f220000000800 */
[----:B------:R-:W-:Y:S01]  /*0d10*/  IMAD.IADD R11, R11, 0x1, R9 ;  /* 0x000000010b0b7824 */ /* 0x000fe200078e0209 */
[----:B0-----:R-:W-:Y:S02]  /*0d20*/  ISETP.NE.U32.AND P0, PT, R22, RZ, PT ;  /* 0x000000ff1600720c */ /* 0x001fe40003f05070 */
[----:B------:R-:W-:Y:S02]  /*0d30*/  I2FP.F32.U32 R9, R8 ;  /* 0x0000000800097245 */ /* 0x000fe40000201000 */
[----:B------:R-:W-:Y:S02]  /*0d40*/  ISETP.NE.AND.EX P0, PT, R23, RZ, PT, P0 ;  /* 0x000000ff1700720c */ /* 0x000fe40003f05300 */
[----:B------:R-:W0:Y:S01]  /*0d50*/  LDC R12, c[0x0][0x658] ;  /* 0x00019600ff0c7b82 */ /* 0x000e220000000800 */
[-C--:B-1----:R-:W-:Y:S01]  /*0d60*/  SHF.R.U64 R16, R10, R14.reuse, R11 ;  /* 0x0000000e0a107219 */ /* 0x082fe2000000120b */
[----:B---3--:R-:W-:Y:S01]  /*0d70*/  IMAD.MOV R10, RZ, RZ, -R3 ;  /* 0x000000ffff0a7224 */ /* 0x008fe200078e0a03 */
[----:B------:R-:W-:-:S05]  /*0d80*/  SHF.R.U32.HI R11, RZ, R14, R11 ;  /* 0x0000000eff0b7219 */ /* 0x000fca000001160b */
[----:B------:R-:W1:Y:S01]  /*0d90*/  LDC R17, c[0x0][0x148] ;  /* 0x00005200ff117b82 */ /* 0x000e620000000800 */
[----:B--2---:R-:W-:Y:S02]  /*0da0*/  IMAD R3, R7, R10, R6 ;  /* 0x0000000a07037224 */ /* 0x004fe400078e0206 */
[----:B------:R-:W-:-:S04]  /*0db0*/  FMUL R7, R9, UR4 ;  /* 0x0000000409077c20 */ /* 0x000fc80008400000 */
[----:B------:R2:W3:Y:S01]  /*0dc0*/  F2I.U32.TRUNC.NTZ R15, R7 ;  /* 0x00000007000f7305 */ /* 0x0004e2000020f000 */
[----:B------:R-:W1:Y:S01]  /*0dd0*/  LDC R21, c[0x0][0x600] ;  /* 0x00018000ff157b82 */ /* 0x000e620000000800 */
[-CC-:B----4-:R-:W-:Y:S02]  /*0de0*/  SHF.R.U64 R27, R16, R18.reuse, R11.reuse ;  /* 0x00000012101b7219 */ /* 0x190fe4000000120b */
[----:B------:R-:W-:Y:S01]  /*0df0*/  SHF.R.U32.HI R9, RZ, R18, R11 ;  /* 0x00000012ff097219 */ /* 0x000fe2000001160b */
[----:B------:R-:W-:-:S04]  /*0e00*/  IMAD.MOV.U32 R11, RZ, RZ, 0x1 ;  /* 0x00000001ff0b7424 */ /* 0x000fc800078e00ff */
[----:B------:R-:W4:Y:S01]  /*0e10*/  LDC R20, c[0x0][0x648] ;  /* 0x00019200ff147b82 */ /* 0x000f220000000800 */
[-C--:B0-----:R-:W-:Y:S02]  /*0e20*/  SHF.L.U32 R6, R13, R12.reuse, RZ ;  /* 0x0000000c0d067219 */ /* 0x081fe400000006ff */
[-CC-:B------:R-:W-:Y:S02]  /*0e30*/  SHF.R.U64 R18, R27, R12.reuse, R9.reuse ;  /* 0x0000000c1b127219 */ /* 0x180fe40000001209 */
[----:B------:R-:W-:Y:S02]  /*0e40*/  SHF.R.U32.HI R19, RZ, R12, R9 ;  /* 0x0000000cff137219 */ /* 0x000fe40000011609 */
[----:B------:R-:W-:Y:S01]  /*0e50*/  LOP3.LUT R14, RZ, R6, RZ, 0x33, !PT ;  /* 0x00000006ff0e7212 */ /* 0x000fe200078e33ff */
[----:B------:R-:W0:Y:S01]  /*0e60*/  LDC R25, c[0x0][0x638] ;  /* 0x00018e00ff197b82 */ /* 0x000e220000000800 */
[----:B------:R-:W-:Y:S01]  /*0e70*/  SHF.L.U32 R9, R11, R12, RZ ;  /* 0x0000000c0b097219 */ /* 0x000fe200000006ff */
[----:B------:R-:W-:-:S02]  /*0e80*/  IMAD.MOV.U32 R6, RZ, RZ, R18 ;  /* 0x000000ffff067224 */ /* 0x000fc400078e0012 */
[----:B--2---:R-:W-:-:S04]  /*0e90*/  IMAD.MOV.U32 R7, RZ, RZ, R19 ;  /* 0x000000ffff077224 */ /* 0x004fc800078e0013 */
[----:B------:R-:W2:Y:S01]  /*0ea0*/  LDC R24, c[0x0][0x610] ;  /* 0x00018400ff187b82 */ /* 0x000ea20000000800 */
[----:B---3--:R-:W-:Y:S05]  /*0eb0*/  @!P0 BRA `(.L_x_7) ;  /* 0x0000000000288947 */ /* 0x008fea0003800000 */
[----:B------:R-:W3:Y:S02]  /*0ec0*/  LDC R13, c[0x0][0x64c] ;  /* 0x00019300ff0d7b82 */ /* 0x000ee40000000800 */
[----:B---3--:R-:W-:-:S05]  /*0ed0*/  IADD3 R13, P0, R18, R13, RZ ;  /* 0x0000000d120d7210 */ /* 0x008fca0007f1e0ff */
        /* <DEDUP_REMOVED lines=8> */
.L_x_7:
[----:B----4-:R-:W-:Y:S01]  /*0f60*/  SHF.R.U64 R6, R6, R20, R7 ;  /* 0x0000001406067219 */ /* 0x010fe20000001207 */
[----:B-1----:R-:W-:Y:S01]  /*0f70*/  VIADD R7, R21, 0xffffffff ;  /* 0xffffffff15077836 */ /* 0x002fe20000000000 */
[----:B------:R-:W-:Y:S01]  /*0f80*/  LOP3.LUT R14, R27, R14, RZ, 0xc0, !PT ;  /* 0x0000000e1b0e7212 */ /* 0x000fe200078ec0ff */
[----:B------:R-:W-:Y:S02]  /*0f90*/  IMAD.MOV R15, RZ, RZ, -R15 ;  /* 0x000000ffff0f7224 */ /* 0x000fe400078e0a0f */
[----:B------:R-:W-:Y:S01]  /*0fa0*/  IMAD.MOV R10, RZ, RZ, -R6 ;  /* 0x000000ffff0a7224 */ /* 0x000fe200078e0a06 */
[----:B------:R-:W-:Y:S01]  /*0fb0*/  LOP3.LUT R7, R16, R7, RZ, 0xc0, !PT ;  /* 0x0000000710077212 */ /* 0x000fe200078ec0ff */
[----:B------:R-:W-:Y:S02]  /*0fc0*/  IMAD R14, R9, R6, R14 ;  /* 0x00000006090e7224 */ /* 0x000fe400078e020e */
[----:B------:R-:W-:Y:S02]  /*0fd0*/  @P4 IMAD R3, R17, R15, R8 ;  /* 0x0000000f11034224 */ /* 0x000fe400078e0208 */
[----:B0-----:R-:W-:-:S02]  /*0fe0*/  IMAD R6, R10, R25, R18 ;  /* 0x000000190a067224 */ /* 0x001fc400078e0212 */
[----:B--2---:R-:W-:Y:S02]  /*0ff0*/  IMAD R3, R14, R24, R3 ;  /* 0x000000180e037224 */ /* 0x004fe400078e0203 */
[----:B------:R-:W-:Y:S02]  /*1000*/  IMAD R6, R6, R21, R7 ;  /* 0x0000001506067224 */ /* 0x000fe400078e0207 */
[----:B------:R-:W-:-:S03]  /*1010*/  IMAD.MOV.U32 R9, RZ, RZ, 0x1 ;  /* 0x00000001ff097424 */ /* 0x000fc600078e00ff */
[----:B------:R-:W-:Y:S02]  /*1020*/  SEL R12, R6, R3, !P4 ;  /* 0x00000003060c7207 */ /* 0x000fe40006000000 */
[----:B------:R-:W-:-:S07]  /*1030*/  SEL R16, R3, R6, !P4 ;  /* 0x0000000603107207 */ /* 0x000fce0006000000 */
.L_x_5:
[----:B------:R-:W-:-:S08]  /*1040*/  NOP ;  /* 0x0000000000007918 */ /* 0x000fd00000000000 */
[----:B------:R-:W0:Y:S02]  /*1050*/  USETMAXREG.TRY_ALLOC.CTAPOOL UP0, 0xe8 ;  /* 0x000000e8000079c8 */ /* 0x000e240008000600 */
[----:B0-----:R-:W-:-:S13]  /*1060*/  PLOP3.LUT P0, PT, PT, PT, UP0, 0x80, 0x0 ;  /* 0x000000000000781c */ /* 0x001fda0003f0f008 */
[----:B------:R-:W-:Y:S05]  /*1070*/  @!P0 BRA `(.L_x_5) ;  /* 0xfffffffc00f08947 */ /* 0x000fea000383ffff */
[----:B------:R-:W-:Y:S01]  /*1080*/  ULDC.64 UR4, c[0x0][0x598] ;  /* 0x0001660000047ab9 */ /* 0x000fe20000000a00 */
[----:B------:R-:W-:Y:S01]  /*1090*/  ULDC.64 UR18, c[0x0][0x208] ;  /* 0x0000820000127ab9 */ /* 0x000fe20000000a00 */
[----:B------:R-:W-:-:S04]  /*10a0*/  ISETP.NE.U32.AND P0, PT, RZ, UR4, PT ;  /* 0x00000004ff007c0c */ /* 0x000fc8000bf05070 */
[----:B------:R-:W-:-:S13]  /*10b0*/  ISETP.NE.AND.EX P0, PT, RZ, UR5, PT, P0 ;  /* 0x00000005ff007c0c */ /* 0x000fda000bf05300 */
[----:B------:R-:W-:Y:S05]  /*10c0*/  @!P0 BRA `(.L_x_8) ;  /* 0x00000000001c8947 */ /* 0x000fea0003800000 */
[----:B------:R-:W0:Y:S02]  /*10d0*/  LDC.64 R6, c[0x0][0x598] ;  /* 0x00016600ff067b82 */ /* 0x000e240000000a00 */
[----:B0-----:R-:W2:Y:S02]  /*10e0*/  LDG.E.64 R6, desc[UR18][R6.64] ;  /* 0x0000001206067981 */ /* 0x001ea4000c1e1b00 */
[----:B--2---:R-:W-:-:S04]  /*10f0*/  ISETP.NE.U32.AND P0, PT, R6, RZ, PT ;  /* 0x000000ff0600720c */ /* 0x004fc80003f05070 */
[----:B------:R-:W-:-:S13]  /*1100*/  ISETP.NE.AND.EX P0, PT, R7, RZ, PT, P0 ;  /* 0x000000ff0700720c */ /* 0x000fda0003f05300 */
[----:B------:R-:W-:Y:S05]  /*1110*/  @!P0 BRA `(.L_x_8) ;  /* 0x0000000000088947 */ /* 0x000fea0003800000 */
[----:B------:R0:W5:Y:S01]  /*1120*/  LD.E R3, desc[UR18][R6.64] ;  /* 0x0000001206037980 */ /* 0x000162000c101900 */
[----:B------:R-:W-:Y:S05]  /*1130*/  BRA `(.L_x_9) ;  /* 0x0000000000207947 */ /* 0x000fea0003800000 */
.L_x_8:
[----:B------:R-:W-:Y:S02]  /*1140*/  ULDC.64 UR4, c[0x0][0x588] ;  /* 0x0001620000047ab9 */ /* 0x000fe40000000a00 */
[----:B------:R-:W-:-:S04]  /*1150*/  ISETP.NE.U32.AND P0, PT, RZ, UR4, PT ;  /* 0x00000004ff007c0c */ /* 0x000fc8000bf05070 */
[----:B------:R-:W-:-:S13]  /*1160*/  ISETP.NE.AND.EX P0, PT, RZ, UR5, PT, P0 ;  /* 0x00000005ff007c0c */ /* 0x000fda000bf05300 */
[----:B------:R-:W-:Y:S05]  /*1170*/  @!P0 BRA `(.L_x_10) ;  /* 0x00000000000c8947 */ /* 0x000fea0003800000 */
[----:B------:R-:W0:Y:S02]  /*1180*/  LDC.64 R6, c[0x0][0x588] ;  /* 0x00016200ff067b82 */ /* 0x000e240000000a00 */
[----:B0-----:R1:W5:Y:S01]  /*1190*/  LDG.E R3, desc[UR18][R6.64] ;  /* 0x0000001206037981 */ /* 0x001362000c1e1900 */
[----:B------:R-:W-:Y:S05]  /*11a0*/  BRA `(.L_x_9) ;  /* 0x0000000000047947 */ /* 0x000fea0003800000 */
.L_x_10:
[----:B------:R-:W2:Y:S02]  /*11b0*/  LDC R3, c[0x0][0x580] ;  /* 0x00016000ff037b82 */ /* 0x000ea40000000800 */
.L_x_9:
[----:B------:R-:W-:Y:S02]  /*11c0*/  ULDC.64 UR4, c[0x0][0x5a0] ;  /* 0x0001680000047ab9 */ /* 0x000fe40000000a00 */
[----:B------:R-:W-:-:S04]  /*11d0*/  ISETP.NE.U32.AND P0, PT, RZ, UR4, PT ;  /* 0x00000004ff007c0c */ /* 0x000fc8000bf05070 */
[----:B------:R-:W-:-:S13]  /*11e0*/  ISETP.NE.AND.EX P0, PT, RZ, UR5, PT, P0 ;  /* 0x00000005ff007c0c */ /* 0x000fda000bf05300 */
[----:B------:R-:W-:Y:S05]  /*11f0*/  @!P0 BRA `(.L_x_11) ;  /* 0x00000000001c8947 */ /* 0x000fea0003800000 */
[----:B01----:R-:W0:Y:S02]  /*1200*/  LDC.64 R6, c[0x0][0x5a0] ;  /* 0x00016800ff067b82 */ /* 0x003e240000000a00 */
[----:B0-----:R-:W3:Y:S02]  /*1210*/  LDG.E.64 R6, desc[UR18][R6.64] ;  /* 0x0000001206067981 */ /* 0x001ee4000c1e1b00 */
[----:B---3--:R-:W-:-:S04]  /*1220*/  ISETP.NE.U32.AND P0, PT, R6, RZ, PT ;  /* 0x000000ff0600720c */ /* 0x008fc80003f05070 */
[----:B------:R-:W-:-:S13]  /*1230*/  ISETP.NE.AND.EX P0, PT, R7, RZ, PT, P0 ;  /* 0x000000ff0700720c */ /* 0x000fda0003f05300 */
[----:B------:R-:W-:Y:S05]  /*1240*/  @!P0 BRA `(.L_x_11) ;  /* 0x0000000000088947 */ /* 0x000fea0003800000 */
[----:B------:R0:W5:Y:S01]  /*1250*/  LD.E R10, desc[UR18][R6.64] ;  /* 0x00000012060a7980 */ /* 0x000162000c101900 */
[----:B------:R-:W-:Y:S05]  /*1260*/  BRA `(.L_x_12) ;  /* 0x0000000000207947 */ /* 0x000fea0003800000 */
.L_x_11:
[----:B------:R-:W-:Y:S02]  /*1270*/  ULDC.64 UR4, c[0x0][0x590] ;  /* 0x0001640000047ab9 */ /* 0x000fe40000000a00 */
[----:B------:R-:W-:-:S04]  /*1280*/  ISETP.NE.U32.AND P0, PT, RZ, UR4, PT ;  /* 0x00000004ff007c0c */ /* 0x000fc8000bf05070 */
[----:B------:R-:W-:-:S13]  /*1290*/  ISETP.NE.AND.EX P0, PT, RZ, UR5, PT, P0 ;  /* 0x00000005ff007c0c */ /* 0x000fda000bf05300 */
[----:B------:R-:W-:Y:S05]  /*12a0*/  @!P0 BRA `(.L_x_13) ;  /* 0x00000000000c8947 */ /* 0x000fea0003800000 */
[----:B------:R-:W3:Y:S02]  /*12b0*/  LDC.64 R10, c[0x0][0x590] ;  /* 0x00016400ff0a7b82 */ /* 0x000ee40000000a00 */
[----:B---3--:R3:W5:Y:S01]  /*12c0*/  LDG.E R10, desc[UR18][R10.64] ;  /* 0x000000120a0a7981 */ /* 0x008762000c1e1900 */
[----:B------:R-:W-:Y:S05]  /*12d0*/  BRA `(.L_x_12) ;  /* 0x0000000000047947 */ /* 0x000fea0003800000 */
.L_x_13:
[----:B------:R-:W4:Y:S02]  /*12e0*/  LDC R10, c[0x0][0x584] ;  /* 0x00016100ff0a7b82 */ /* 0x000f240000000800 */
.L_x_12:
[----:B------:R-:W-:-:S13]  /*12f0*/  LOP3.LUT P0, RZ, R9, 0xff, RZ, 0xc0, !PT ;  /* 0x000000ff09ff7812 */ /* 0x000fda000780c0ff */
[----:B------:R-:W-:Y:S05]  /*1300*/  @!P0 EXIT ;  /* 0x000000000000894d */ /* 0x000fea0003800000 */
[----:B------:R-:W-:Y:S01]  /*1310*/  ULDC UR4, c[0x0][0x28c] ;  /* 0x0000a30000047ab9 */ /* 0x000fe20000000800 */
[----:B------:R-:W-:Y:S01]  /*1320*/  LOP3.LUT R80, R4, 0x1, RZ, 0xfc, !PT ;  /* 0x0000000104507812 */ /* 0x000fe200078efcff */
[----:B------:R-:W-:-:S04]  /*1330*/  UIADD3 UR4, UR4, 0x1f, URZ ;  /* 0x0000001f04047890 */ /* 0x000fc8000fffe03f */
[----:B------:R-:W-:-:S04]  /*1340*/  USHF.R.S32.HI UR5, URZ, 0x1f, UR4 ;  /* 0x0000001f3f057899 */ /* 0x000fc80008011404 */
[----:B------:R-:W-:-:S03]  /*1350*/  ULEA.HI UR5, UR5, UR4, URZ, 0x5 ;  /* 0x0000000405057291 */ /* 0x000fc6000f8f283f */
[----:B------:R-:W-:Y:S01]  /*1360*/  UMOV UR4, URZ ;  /* 0x0000003f00047c82 */ /* 0x000fe20008000000 */
[----:B------:R-:W-:-:S03]  /*1370*/  USHF.R.S32.HI UR9, URZ, 0x5, UR5 ;  /* 0x000000053f097899 */ /* 0x000fc60008011405 */
[----:B------:R-:W-:-:S09]  /*1380*/  UMOV UR5, URZ ;  /* 0x0000003f00057c82 */ /* 0x000fd20008000000 */
.L_x_102:
[----:B01----:R-:W-:Y:S01]  /*1390*/  LOP3.LUT R6, R2, 0x80, RZ, 0xc0, !PT ;  /* 0x0000008002067812 */ /* 0x003fe200078ec0ff */
[----:B------:R-:W0:Y:S01]  /*13a0*/  S2UR UR13, SR_CgaCtaId ;  /* 0x00000000000d79c3 */ /* 0x000e220000008800 */
[----:B------:R-:W-:Y:S01]  /*13b0*/  UMOV UR12, 0x400 ;  /* 0x00000400000c7882 */ /* 0x000fe20000000000 */
[----:B------:R-:W-:Y:S01]  /*13c0*/  UMOV UR6, URZ ;  /* 0x0000003f00067c82 */ /* 0x000fe20008000000 */
[----:B------:R-:W-:Y:S01]  /*13d0*/  SHF.R.U32.HI R6, RZ, 0x7, R6 ;  /* 0x00000007ff067819 */ /* 0x000fe20000011606 */
[----:B------:R-:W-:Y:S01]  /*13e0*/  UMOV UR7, URZ ;  /* 0x0000003f00077c82 */ /* 0x000fe20008000000 */
[----:B------:R-:W-:Y:S01]  /*13f0*/  UMOV UR16, UR5 ;  /* 0x0000000500107c82 */ /* 0x000fe20008000000 */
[----:B------:R-:W-:Y:S01]  /*1400*/  CS2R R14, SRZ ;  /* 0x00000000000e7805 */ /* 0x000fe2000001ff00 */
[----:B---3--:R-:W-:Y:S01]  /*1410*/  IMAD.MOV.U32 R11, RZ, RZ, RZ ;  /* 0x000000ffff0b7224 */ /* 0x008fe200078e00ff */
[----:B------:R-:W1:Y:S01]  /*1420*/  LDC R7, c[0x0][0x28c] ;  /* 0x0000a300ff077b82 */ /* 0x000e620000000800 */
[----:B------:R-:W3:Y:S01]  /*1430*/  SHFL.IDX PT, R6, R6, RZ, 0x1f ;  /* 0x00001fff06067589 */ /* 0x000ee200000e0000 */
[----:B------:R-:W-:-:S02]  /*1440*/  CS2R R18, SRZ ;  /* 0x0000000000127805 */ /* 0x000fc4000001ff00 */
[----:B------:R-:W-:Y:S02]  /*1450*/  CS2R R20, SRZ ;  /* 0x0000000000147805 */ /* 0x000fe4000001ff00 */
[----:B------:R-:W-:Y:S02]  /*1460*/  CS2R R22, SRZ ;  /* 0x0000000000167805 */ /* 0x000fe4000001ff00 */
[----:B------:R-:W-:Y:S02]  /*1470*/  CS2R R56, SRZ ;  /* 0x0000000000387805 */ /* 0x000fe4000001ff00 */
[----:B------:R-:W-:Y:S02]  /*1480*/  CS2R R58, SRZ ;  /* 0x00000000003a7805 */ /* 0x000fe4000001ff00 */
[----:B------:R-:W-:Y:S02]  /*1490*/  CS2R R60, SRZ ;  /* 0x00000000003c7805 */ /* 0x000fe4000001ff00 */
[----:B------:R-:W-:-:S02]  /*14a0*/  CS2R R62, SRZ ;  /* 0x00000000003e7805 */ /* 0x000fc4000001ff00 */
[----:B------:R-:W-:Y:S02]  /*14b0*/  CS2R R64, SRZ ;  /* 0x0000000000407805 */ /* 0x000fe4000001ff00 */
[----:B------:R-:W-:Y:S01]  /*14c0*/  CS2R R66, SRZ ;  /* 0x0000000000427805 */ /* 0x000fe2000001ff00 */
[----:B------:R-:W-:Y:S01]  /*14d0*/  IMAD.MOV.U32 R68, RZ, RZ, RZ ;  /* 0x000000ffff447224 */ /* 0x000fe200078e00ff */
[----:B------:R-:W-:Y:S02]  /*14e0*/  CS2R R70, SRZ ;  /* 0x0000000000467805 */ /* 0x000fe4000001ff00 */
[----:B------:R-:W-:Y:S02]  /*14f0*/  CS2R R72, SRZ ;  /* 0x0000000000487805 */ /* 0x000fe4000001ff00 */
[----:B------:R-:W-:Y:S02]  /*1500*/  CS2R R74, SRZ ;  /* 0x00000000004a7805 */ /* 0x000fe4000001ff00 */
[----:B------:R-:W-:-:S02]  /*1510*/  CS2R R76, SRZ ;  /* 0x00000000004c7805 */ /* 0x000fc4000001ff00 */
[----:B------:R-:W-:Y:S01]  /*1520*/  CS2R R78, SRZ ;  /* 0x00000000004e7805 */ /* 0x000fe2000001ff00 */
[----:B------:R-:W-:Y:S01]  /*1530*/  IMAD.U32 R9, RZ, RZ, UR4 ;  /* 0x00000004ff097e24 */ /* 0x000fe2000f8e00ff */
[----:B------:R-:W-:Y:S02]  /*1540*/  CS2R R24, SRZ ;  /* 0x0000000000187805 */ /* 0x000fe4000001ff00 */
[----:B------:R-:W-:Y:S02]  /*1550*/  CS2R R26, SRZ ;  /* 0x00000000001a7805 */ /* 0x000fe4000001ff00 */
[----:B------:R-:W-:Y:S02]  /*1560*/  CS2R R28, SRZ ;  /* 0x00000000001c7805 */ /* 0x000fe4000001ff00 */
[----:B------:R-:W-:Y:S02]  /*1570*/  CS2R R30, SRZ ;  /* 0x00000000001e7805 */ /* 0x000fe4000001ff00 */
[----:B------:R-:W-:-:S02]  /*1580*/  CS2R R32, SRZ ;  /* 0x0000000000207805 */ /* 0x000fc4000001ff00 */
[----:B------:R-:W-:Y:S02]  /*1590*/  CS2R R34, SRZ ;  /* 0x0000000000227805 */ /* 0x000fe4000001ff00 */
[----:B-1----:R-:W-:Y:S02]  /*15a0*/  ISETP.GE.AND P0, PT, R7, 0x1, PT ;  /* 0x000000010700780c */ /* 0x002fe40003f06270 */
[----:B------:R-:W-:Y:S02]  /*15b0*/  CS2R R36, SRZ ;  /* 0x0000000000247805 */ /* 0x000fe4000001ff00 */
[----:B---3--:R-:W-:Y:S02]  /*15c0*/  R2UR UR8, R6 ;  /* 0x00000000060872ca */ /* 0x008fe400000e0000 */
[----:B------:R-:W-:Y:S02]  /*15d0*/  CS2R R38, SRZ ;  /* 0x0000000000267805 */ /* 0x000fe4000001ff00 */
[----:B------:R-:W-:-:S02]  /*15e0*/  CS2R R40, SRZ ;  /* 0x0000000000287805 */ /* 0x000fc4000001ff00 */
[----:B------:R-:W-:Y:S02]  /*15f0*/  CS2R R42, SRZ ;  /* 0x00000000002a7805 */ /* 0x000fe4000001ff00 */
[----:B------:R-:W-:Y:S02]  /*1600*/  CS2R R44, SRZ ;  /* 0x00000000002c7805 */ /* 0x000fe4000001ff00 */
[----:B------:R-:W-:Y:S02]  /*1610*/  CS2R R46, SRZ ;  /* 0x00000000002e7805 */ /* 0x000fe4000001ff00 */
[----:B------:R-:W-:Y:S02]  /*1620*/  CS2R R48, SRZ ;  /* 0x0000000000307805 */ /* 0x000fe4000001ff00 */
[----:B------:R-:W-:Y:S02]  /*1630*/  CS2R R50, SRZ ;  /* 0x0000000000327805 */ /* 0x000fe4000001ff00 */
[----:B------:R-:W-:-:S02]  /*1640*/  CS2R R52, SRZ ;  /* 0x0000000000347805 */ /* 0x000fc4000001ff00 */
[----:B------:R-:W-:Y:S01]  /*1650*/  CS2R R54, SRZ ;  /* 0x0000000000367805 */ /* 0x000fe2000001ff00 */
[----:B------:R-:W-:-:S04]  /*1660*/  ULEA.HI UR10, UR8, UR8, URZ, 0x1 ;  /* 0x00000008080a7291 */ /* 0x000fc8000f8f083f */
[----:B------:R-:W-:Y:S02]  /*1670*/  ULOP3.LUT UR11, UR10, 0x1ffffe, URZ, 0xc0, !UPT ;  /* 0x001ffffe0a0b7892 */ /* 0x000fe4000f8ec03f */
[----:B0-----:R-:W-:Y:S02]  /*1680*/  ULEA UR10, UR13, UR12, 0x18 ;  /* 0x0000000c0d0a7291 */ /* 0x001fe4000f8ec03f */
[----:B------:R-:W-:-:S03]  /*1690*/  UIADD3 UR11, UR8, -UR11, URZ ;  /* 0x8000000b080b7290 */ /* 0x000fc6000fffe03f */
[----:B------:R-:W-:Y:S01]  /*16a0*/  UMOV UR8, URZ ;  /* 0x0000003f00087c82 */ /* 0x000fe20008000000 */
[----:B------:R-:W-:-:S04]  /*16b0*/  ULEA UR11, UR11, UR10, 0xb ;  /* 0x0000000a0b0b7291 */ /* 0x000fc8000f8e583f */
[----:B------:R-:W-:-:S04]  /*16c0*/  UIADD3 UR11, UR11, 0x300, URZ ;  /* 0x000003000b0b7890 */ /* 0x000fc8000fffe03f */
[----:B------:R-:W-:-:S04]  /*16d0*/  USHF.R.U32.HI UR11, URZ, 0x4, UR11 ;  /* 0x000000043f0b7899 */ /* 0x000fc8000801160b */
[----:B------:R-:W-:Y:S01]  /*16e0*/  ULOP3.LUT UR11, UR11, 0x3fff, URZ, 0xc0, !UPT ;  /* 0x00003fff0b0b7892 */ /* 0x000fe2000f8ec03f */
[----:B-----5:R-:W-:Y:S11]  /*16f0*/  @!P0 BRA `(.L_x_14) ;  /* 0x00000004005c8947 */ /* 0x020ff60003800000 */
[----:B------:R-:W-:-:S13]  /*1700*/  ISETP.NE.AND P1, PT, R80, 0x3, PT ;  /* 0x000000035000780c */ /* 0x000fda0003f25270 */
[----:B------:R-:W-:Y:S05]  /*1710*/  @!P1 BRA `(.L_x_15) ;  /* 0x0000000000049947 */ /* 0x000fea0003800000 */
[----:B------:R-:W-:Y:S01]  /*1720*/  BPT.TRAP 0x1 ;  /* 0x000000040000795c */ /* 0x000fe20000300000 */
.L_x_15:
[----:B------:R-:W-:Y:S01]  /*1730*/  ULEA UR6, UR5, UR10, 0x3 ;  /* 0x0000000a05067291 */ /* 0x000fe2000f8e183f */
[----:B------:R-:W-:-:S05]  /*1740*/  IMAD.U32 R6, RZ, RZ, UR4 ;  /* 0x00000004ff067e24 */ /* 0x000fca000f8e00ff */
[----:B------:R-:W-:-:S04]  /*1750*/  SHF.L.U32 R6, R6, 0x1f, RZ ;  /* 0x0000001f06067819 */ /* 0x000fc800000006ff */
[----:B------:R0:W1:Y:S01]  /*1760*/  SYNCS.PHASECHK.TRANS64.TRYWAIT P0, [UR6], R6 ;  /* 0x00000006ff0075a7 */ /* 0x0000620008000146 */
[----:B------:R-:W-:Y:S05]  /*1770*/  @!P1 BRA `(.L_x_16) ;  /* 0x0000000000049947 */ /* 0x000fea0003800000 */
[----:B------:R-:W-:Y:S01]  /*1780*/  BPT.TRAP 0x1 ;  /* 0x000000040000795c */ /* 0x000fe20000300000 */
.L_x_16:
[----:B-1----:R-:W-:Y:S05]  /*1790*/  @P0 BRA `(.L_x_17) ;  /* 0x0000000000080947 */ /* 0x002fea0003800000 */
[----:B------:R-:W1:Y:S02]  /*17a0*/  SYNCS.PHASECHK.TRANS64.TRYWAIT P0, [UR6], R6 ;  /* 0x00000006ff0075a7 */ /* 0x000e640008000146 */
[----:B-1----:R-:W-:Y:S05]  /*17b0*/  @!P0 BRA `(.L_x_18) ;  /* 0x0000006400e48947 */ /* 0x002fea0003800000 */
.L_x_17:
[----:B------:R-:W-:Y:S01]  /*17c0*/  UIADD3 UR6, UR10, 0x25300, URZ ;  /* 0x000253000a067890 */ /* 0x000fe2000fffe03f */
[----:B------:R-:W-:Y:S01]  /*17d0*/  WARPGROUP.ARRIVE ;  /* 0x00000000000079c5 */ /* 0x000fe20000000000 */
[----:B------:R-:W-:Y:S01]  /*17e0*/  ULDC UR7, c[0x0][0x50c] ;  /* 0x0001430000077ab9 */ /* 0x000fe20000000800 */
[----:B------:R-:W-:Y:S01]  /*17f0*/  ULOP3.LUT UR12, UR11, 0x10000, URZ, 0xfc, !UPT ;  /* 0x000100000b0c7892 */ /* 0x000fe2000f8efc3f */
[----:B------:R-:W-:Y:S01]  /*1800*/  CS2R R14, SRZ ;  /* 0x00000000000e7805 */ /* 0x000fe2000001ff00 */
[----:B------:R-:W-:Y:S01]  /*1810*/  UISETP.NE.AND UP0, UPT, UR7, 0x1, UPT ;  /* 0x000000010700788c */ /* 0x000fe2000bf05270 */
[----:B------:R-:W-:Y:S01]  /*1820*/  IMAD.MOV.U32 R11, RZ, RZ, RZ ;  /* 0x000000ffff0b7224 */ /* 0x000fe200078e00ff */
[----:B------:R-:W-:Y:S01]  /*1830*/  USHF.R.U32.HI UR6, URZ, 0x4, UR6 ;  /* 0x000000043f067899 */ /* 0x000fe20008011606 */
[----:B------:R-:W-:Y:S01]  /*1840*/  CS2R R18, SRZ ;  /* 0x0000000000127805 */ /* 0x000fe2000001ff00 */
[----:B------:R-:W-:Y:S01]  /*1850*/  USEL UR7, URZ, 0x1, UP0 ;  /* 0x000000013f077887 */ /* 0x000fe20008000000 */
[----:B------:R-:W-:Y:S01]  /*1860*/  CS2R R20, SRZ ;  /* 0x0000000000147805 */ /* 0x000fe2000001ff00 */
[----:B------:R-:W-:Y:S01]  /*1870*/  ULOP3.LUT UR6, UR6, 0x3fff, URZ, 0xc0, !UPT ;  /* 0x00003fff06067892 */ /* 0x000fe2000f8ec03f */
[----:B------:R-:W-:Y:S01]  /*1880*/  CS2R R22, SRZ ;  /* 0x0000000000167805 */ /* 0x000fe2000001ff00 */
[----:B------:R-:W-:Y:S01]  /*1890*/  ULEA UR12, UR5, UR12, 0x8 ;  /* 0x0000000c050c7291 */ /* 0x000fe2000f8e403f */
[----:B------:R-:W-:Y:S01]  /*18a0*/  CS2R R56, SRZ ;  /* 0x0000000000387805 */ /* 0x000fe2000001ff00 */
[----:B------:R-:W-:Y:S01]  /*18b0*/  ULOP3.LUT UR6, UR6, 0x10000, URZ, 0xfc, !UPT ;  /* 0x0001000006067892 */ /* 0x000fe2000f8efc3f */
[----:B------:R-:W-:Y:S01]  /*18c0*/  ISETP.NE.AND P0, PT, RZ, UR7, PT ;  /* 0x00000007ff007c0c */ /* 0x000fe2000bf05270 */
[----:B------:R-:W-:Y:S01]  /*18d0*/  UMOV UR13, 0xc0000010 ;  /* 0xc0000010000d7882 */ /* 0x000fe20000000000 */
[----:B------:R-:W-:Y:S01]  /*18e0*/  UMOV UR15, 0xc0000010 ;  /* 0xc0000010000f7882 */ /* 0x000fe20000000000 */
[----:B------:R-:W-:Y:S01]  /*18f0*/  ULEA UR14, UR5, UR6, 0x7 ;  /* 0x00000006050e7291 */ /* 0x000fe2000f8e383f */
[----:B------:R-:W-:-:S02]  /*1900*/  CS2R R58, SRZ ;  /* 0x00000000003a7805 */ /* 0x000fc4000001ff00 */
[----:B------:R-:W-:Y:S01]  /*1910*/  CS2R R60, SRZ ;  /* 0x00000000003c7805 */ /* 0x000fe2000001ff00 */
[----:B------:R-:W-:Y:S01]  /*1920*/  UMOV UR6, 0x1 ;  /* 0x0000000100067882 */ /* 0x000fe20000000000 */
[----:B------:R-:W-:Y:S02]  /*1930*/  CS2R R62, SRZ ;  /* 0x00000000003e7805 */ /* 0x000fe4000001ff00 */
[----:B------:R-:W-:Y:S02]  /*1940*/  CS2R R64, SRZ ;  /* 0x0000000000407805 */ /* 0x000fe4000001ff00 */
[----:B------:R-:W-:Y:S01]  /*1950*/  CS2R R66, SRZ ;  /* 0x0000000000427805 */ /* 0x000fe2000001ff00 */
[----:B------:R-:W-:Y:S01]  /*1960*/  IMAD.MOV.U32 R68, RZ, RZ, RZ ;  /* 0x000000ffff447224 */ /* 0x000fe200078e00ff */
[----:B------:R-:W-:Y:S01]  /*1970*/  CS2R R70, SRZ ;  /* 0x0000000000467805 */ /* 0x000fe2000001ff00 */
[----:B------:R-:W-:Y:S01]  /*1980*/  QGMMA.64x64x32.F32.E5M2.E5M2 R24, gdesc[UR12], RZ, !UPT, gsb0 ;  /* 0x00e000000c1879f3 */ /* 0x000fe2000c0038ff */
[----:B------:R-:W-:-:S02]  /*1990*/  CS2R R72, SRZ ;  /* 0x0000000000487805 */ /* 0x000fc4000001ff00 */
[----:B------:R-:W-:Y:S02]  /*19a0*/  CS2R R74, SRZ ;  /* 0x00000000004a7805 */ /* 0x000fe4000001ff00 */
[----:B------:R-:W-:Y:S02]  /*19b0*/  CS2R R76, SRZ ;  /* 0x00000000004c7805 */ /* 0x000fe4000001ff00 */
[----:B------:R-:W-:Y:S01]  /*19c0*/  CS2R R78, SRZ ;  /* 0x00000000004e7805 */ /* 0x000fe2000001ff00 */
[----:B------:R-:W-:Y:S06]  /*19d0*/  @!P0 BRA `(.L_x_19) ;  /* 0x0000000000888947 */ /* 0x000fec0003800000 */
[----:B------:R-:W-:Y:S02]  /*19e0*/  WARPGROUP.DEPBAR.LE gsb0, 0x0 ;  /* 0x00008000000079c5 */ /* 0x000fe40000010000 */
[----:B------:R-:W-:-:S01]  /*19f0*/  FADD R79, RZ, R24 ;  /* 0x00000018ff4f7221 */ /* 0x000fc20000000000 */
[----:B------:R-:W-:Y:S01]  /*1a00*/  FADD R78, RZ, R25 ;  /* 0x00000019ff4e7221 */ /* 0x000fe20000000000 */
        /* <DEDUP_REMOVED lines=30> */
[----:B------:R-:W-:-:S06]  /*1bf0*/  UMOV UR6, URZ ;  /* 0x0000003f00067c82 */ /* 0x000fcc0008000000 */
.L_x_19:
[----:B------:R-:W-:-:S04]  /*1c00*/  UIADD3 UR16, UR5, 0x1, URZ ;  /* 0x0000000105107890 */ /* 0x000fc8000fffe03f */
[----:B------:R-:W-:-:S04]  /*1c10*/  UISETP.NE.AND UP0, UPT, UR16, 0x25, UPT ;  /* 0x000000251000788c */ /* 0x000fc8000bf05270 */
[----:B------:R-:W-:Y:S02]  /*1c20*/  USEL UR8, URZ, 0x1, UP0 ;  /* 0x000000013f087887 */ /* 0x000fe40008000000 */
[----:B------:R-:W-:Y:S02]  /*1c30*/  USEL UR16, UR16, URZ, UP0 ;  /* 0x0000003f10107287 */ /* 0x000fe40008000000 */
[----:B------:R-:W-:-:S06]  /*1c40*/  ULOP3.LUT UR8, UR4, UR8, URZ, 0x3c, !UPT ;  /* 0x0000000804087292 */ /* 0x000fcc000f8e3c3f */
[----:B------:R-:W-:Y:S01]  /*1c50*/  IMAD.U32 R9, RZ, RZ, UR8 ;  /* 0x00000008ff097e24 */ /* 0x000fe2000f8e00ff */
[----:B------:R-:W-:-:S06]  /*1c60*/  UMOV UR8, 0x1 ;  /* 0x0000000100087882 */ /* 0x000fcc0000000000 */
.L_x_14:
[----:B------:R-:W-:-:S04]  /*1c70*/  UISETP.LT.AND UP0, UPT, UR9, 0x1, UPT ;  /* 0x000000010900788c */ /* 0x000fc8000bf01270 */
[----:B------:R-:W-:-:S04]  /*1c80*/  USEL UR12, UR9, 0x1, UP0 ;  /* 0x00000001090c7887 */ /* 0x000fc80008000000 */
[----:B------:R-:W-:-:S04]  /*1c90*/  UIADD3 UR12, UR9, -UR12, URZ ;  /* 0x8000000c090c7290 */ /* 0x000fc8000fffe03f */
[----:B------:R-:W-:-:S06]  /*1ca0*/  UISETP.GE.AND UP0, UPT, UR12, 0x1, UPT ;  /* 0x000000010c00788c */ /* 0x000fcc000bf06270 */
[----:B------:R-:W-:-:S13]  /*1cb0*/  PLOP3.LUT P0, PT, PT, PT, UP0, 0x80, 0x0 ;  /* 0x000000000000781c */ /* 0x000fda0003f0f008 */
[----:B------:R-:W-:Y:S05]  /*1cc0*/  @!P0 BRA `(.L_x_20) ;  /* 0x0000000400708947 */ /* 0x000fea0003800000 */
[----:B01----:R-:W-:Y:S01]  /*1cd0*/  IMAD.U32 R6, RZ, RZ, UR12 ;  /* 0x0000000cff067e24 */ /* 0x003fe2000f8e00ff */
[----:B------:R-:W-:Y:S01]  /*1ce0*/  UMOV UR17, UR5 ;  /* 0x0000000500117c82 */ /* 0x000fe20008000000 */
[----:B------:R-:W-:-:S05]  /*1cf0*/  ULDC UR20, c[0x0][0x50c] ;  /* 0x0001430000147ab9 */ /* 0x000fca0000000800 */
.L_x_28:
[----:B------:R-:W-:-:S13]  /*1d00*/  ISETP.NE.AND P1, PT, R80, 0x3, PT ;  /* 0x000000035000780c */ /* 0x000fda0003f25270 */
[----:B01----:R-:W-:Y:S05]  /*1d10*/  @!P1 BRA `(.L_x_21) ;  /* 0x0000000000049947 */ /* 0x003fea0003800000 */
[----:B------:R-:W-:Y:S01]  /*1d20*/  BPT.TRAP 0x1 ;  /* 0x000000040000795c */ /* 0x000fe20000300000 */
.L_x_21:
[----:B------:R-:W0:Y:S01]  /*1d30*/  S2UR UR12, SR_CgaCtaId ;  /* 0x00000000000c79c3 */ /* 0x000e220000008800 */
[----:B------:R-:W-:Y:S01]  /*1d40*/  UMOV UR10, 0x400 ;  /* 0x00000400000a7882 */ /* 0x000fe20000000000 */
[----:B------:R-:W-:Y:S01]  /*1d50*/  SHF.L.U32 R7, R9, 0x1f, RZ ;  /* 0x0000001f09077819 */ /* 0x000fe200000006ff */
[----:B0-----:R-:W-:-:S04]  /*1d60*/  ULEA UR10, UR12, UR10, 0x18 ;  /* 0x0000000a0c0a7291 */ /* 0x001fc8000f8ec03f */
[----:B------:R-:W-:-:S09]  /*1d70*/  ULEA UR12, UR16, UR10, 0x3 ;  /* 0x0000000a100c7291 */ /* 0x000fd2000f8e183f */
[----:B------:R0:W1:Y:S01]  /*1d80*/  SYNCS.PHASECHK.TRANS64.TRYWAIT P0, [UR12], R7 ;  /* 0x00000007ff0075a7 */ /* 0x000062000800014c */
[----:B------:R-:W-:Y:S05]  /*1d90*/  @!P1 BRA `(.L_x_22) ;  /* 0x0000000000049947 */ /* 0x000fea0003800000 */
[----:B------:R-:W-:Y:S01]  /*1da0*/  BPT.TRAP 0x1 ;  /* 0x000000040000795c */ /* 0x000fe20000300000 */
.L_x_22:
[----:B-1----:R-:W-:Y:S05]  /*1db0*/  @P0 BRA `(.L_x_23) ;  /* 0x0000000000080947 */ /* 0x002fea0003800000 */
[----:B------:R-:W1:Y:S02]  /*1dc0*/  SYNCS.PHASECHK.TRANS64.TRYWAIT P0, [UR12], R7 ;  /* 0x00000007ff0075a7 */ /* 0x000e64000800014c */
[----:B-1----:R-:W-:Y:S05]  /*1dd0*/  @!P0 BRA `(.L_x_24) ;  /* 0x0000006000748947 */ /* 0x002fea0003800000 */
.L_x_23:
[----:B------:R-:W-:Y:S01]  /*1de0*/  UIADD3 UR12, UR10, 0x25300, URZ ;  /* 0x000253000a0c7890 */ /* 0x000fe2000fffe03f */
[----:B------:R-:W-:Y:S01]  /*1df0*/  WARPGROUP.ARRIVE ;  /* 0x00000000000079c5 */ /* 0x000fe20000000000 */
[----:B------:R-:W-:Y:S02]  /*1e00*/  UISETP.NE.AND UP0, UPT, UR7, URZ, UPT ;  /* 0x0000003f0700728c */ /* 0x000fe4000bf05270 */
[----:B------:R-:W-:Y:S02]  /*1e10*/  USHF.R.U32.HI UR12, URZ, 0x4, UR12 ;  /* 0x000000043f0c7899 */ /* 0x000fe4000801160c */
[----:B------:R-:W-:Y:S02]  /*1e20*/  USEL UR8, UR8, URZ, !UP0 ;  /* 0x0000003f08087287 */ /* 0x000fe4000c000000 */
[----:B------:R-:W-:Y:S02]  /*1e30*/  ULOP3.LUT UR7, UR12, 0x3fff, URZ, 0xc0, !UPT ;  /* 0x00003fff0c077892 */ /* 0x000fe4000f8ec03f */
[----:B------:R-:W-:-:S02]  /*1e40*/  ULOP3.LUT UR12, UR11, 0x10000, URZ, 0xfc, !UPT ;  /* 0x000100000b0c7892 */ /* 0x000fc4000f8efc3f */
[----:B------:R-:W-:Y:S02]  /*1e50*/  ULOP3.LUT UR7, UR7, 0x10000, URZ, 0xfc, !UPT ;  /* 0x0001000007077892 */ /* 0x000fe4000f8efc3f */
[----:B------:R-:W-:Y:S02]  /*1e60*/  UISETP.NE.U32.AND UP0, UPT, UR8, URZ, UPT ;  /* 0x0000003f0800728c */ /* 0x000fe4000bf05070 */
[----:B------:R-:W-:Y:S02]  /*1e70*/  ULEA UR12, UR16, UR12, 0x8 ;  /* 0x0000000c100c7291 */ /* 0x000fe4000f8e403f */
[----:B------:R-:W-:Y:S01]  /*1e80*/  ULEA UR14, UR16, UR7, 0x7 ;  /* 0x00000007100e7291 */ /* 0x000fe2000f8e383f */
[----:B------:R-:W-:Y:S01]  /*1e90*/  UMOV UR13, 0xc0000010 ;  /* 0xc0000010000d7882 */ /* 0x000fe20000000000 */
[----:B------:R-:W-:Y:S01]  /*1ea0*/  UMOV UR15, 0xc0000010 ;  /* 0xc0000010000f7882 */ /* 0x000fe20000000000 */
[----:B------:R-:W-:-:S06]  /*1eb0*/  UIADD3 UR6, UR6, 0x1, URZ ;  /* 0x0000000106067890 */ /* 0x000fcc000fffe03f */
[----:B------:R-:W-:Y:S01]  /*1ec0*/  QGMMA.64x64x32.F32.E5M2.E5M2 R24, gdesc[UR12], R24, UP0, gsb0 ;  /* 0x00e000000c1879f3 */ /* 0x000fe2000b803818 */
[----:B------:R-:W-:-:S04]  /*1ed0*/  UISETP.NE.AND UP0, UPT, UR6, UR20, UPT ;  /* 0x000000140600728c */ /* 0x000fc8000bf05270 */
[----:B------:R-:W-:-:S06]  /*1ee0*/  USEL UR7, URZ, 0x1, UP0 ;  /* 0x000000013f077887 */ /* 0x000fcc0008000000 */
[----:B------:R-:W-:Y:S01]  /*1ef0*/  ISETP.NE.AND P0, PT, RZ, UR7, PT ;  /* 0x00000007ff007c0c */ /* 0x000fe2000bf05270 */
[----:B------:R-:W-:-:S12]  /*1f00*/  WARPGROUP.DEPBAR.LE gsb0, 0x1 ;  /* 0x00008000000079c5 */ /* 0x000fd80000010100 */
[----:B------:R-:W-:Y:S05]  /*1f10*/  @!P0 BRA `(.L_x_25) ;  /* 0x0000000000888947 */ /* 0x000fea0003800000 */
[----:B------:R-:W-:Y:S02]  /*1f20*/  WARPGROUP.DEPBAR.LE gsb0, 0x0 ;  /* 0x00008000000079c5 */ /* 0x000fe40000010000 */
[----:B------:R-:W-:-:S01]  /*1f30*/  FADD R79, R24, R79 ;  /* 0x0000004f184f7221 */ /* 0x000fc20000000000 */
[----:B------:R-:W-:Y:S01]  /*1f40*/  FADD R78, R25, R78 ;  /* 0x0000004e194e7221 */ /* 0x000fe20000000000 */
        /* <DEDUP_REMOVED lines=30> */
[----:B------:R-:W-:-:S06]  /*2130*/  UMOV UR6, URZ ;  /* 0x0000003f00067c82 */ /* 0x000fcc0008000000 */
.L_x_25:
[----:B------:R-:W-:Y:S05]  /*2140*/  @!P1 BRA `(.L_x_26) ;  /* 0x0000000000049947 */ /* 0x000fea0003800000 */
[----:B------:R-:W-:Y:S01]  /*2150*/  BPT.TRAP 0x1 ;  /* 0x000000040000795c */ /* 0x000fe20000300000 */
.L_x_26:
[----:B------:R-:W-:Y:S01]  /*2160*/  ULEA UR8, UR17, UR10, 0x3 ;  /* 0x0000000a11087291 */ /* 0x000fe2000f8e183f */
[----:B------:R-:W-:-:S03]  /*2170*/  ISETP.GT.U32.AND P0, PT, R4, 0x1, PT ;  /* 0x000000010400780c */ /* 0x000fc60003f04070 */
[----:B------:R-:W-:-:S04]  /*2180*/  UIADD3 UR8, UR8, 0x128, URZ ;  /* 0x0000012808087890 */ /* 0x000fc8000fffe03f */
[----:B------:R-:W-:-:S09]  /*2190*/  UPRMT UR8, URZ, 0x654, UR8 ;  /* 0x000006543f087896 */ /* 0x000fd20008000008 */
[----:B------:R-:W-:Y:S01]  /*21a0*/  SYNCS.ARRIVE.TRANS64.RED.A1T0 RZ, [UR8], RZ ;  /* 0x000000ffffff79a7 */ /* 0x000fe20008100408 */
[----:B------:R-:W-:Y:S05]  /*21b0*/  @P0 BRA `(.L_x_27) ;  /* 0x0000000000040947 */ /* 0x000fea0003800000 */
[----:B------:R-:W-:Y:S01]  /*21c0*/  BPT.TRAP 0x1 ;  /* 0x000000040000795c */ /* 0x000fe20000300000 */
.L_x_27:
[----:B------:R-:W-:Y:S01]  /*21d0*/  UIADD3 UR16, UR16, 0x1, URZ ;  /* 0x0000000110107890 */ /* 0x000fe2000fffe03f */
[C---:B------:R-:W-:Y:S01]  /*21e0*/  ISETP.GT.AND P0, PT, R6.reuse, 0x1, PT ;  /* 0x000000010600780c */ /* 0x040fe20003f04270 */
[----:B------:R-:W-:Y:S01]  /*21f0*/  UIADD3 UR17, UR17, 0x1, URZ ;  /* 0x0000000111117890 */ /* 0x000fe2000fffe03f */
[----:B------:R-:W-:Y:S01]  /*2200*/  VIADD R6, R6, 0xffffffff ;  /* 0xffffffff06067836 */ /* 0x000fe20000000000 */
[----:B------:R-:W-:Y:S02]  /*2210*/  UISETP.NE.AND UP0, UPT, UR16, 0x25, UPT ;  /* 0x000000251000788c */ /* 0x000fe4000bf05270 */
[----:B------:R-:W-:Y:S02]  /*2220*/  UISETP.NE.AND UP1, UPT, UR17, 0x25, UPT ;  /* 0x000000251100788c */ /* 0x000fe4000bf25270 */
[----:B------:R-:W-:Y:S02]  /*2230*/  USEL UR8, URZ, 0x1, UP0 ;  /* 0x000000013f087887 */ /* 0x000fe40008000000 */
[----:B------:R-:W-:-:S02]  /*2240*/  USEL UR16, UR16, URZ, UP0 ;  /* 0x0000003f10107287 */ /* 0x000fc40008000000 */
[----:B------:R-:W-:Y:S02]  /*2250*/  USEL UR17, UR17, URZ, UP1 ;  /* 0x0000003f11117287 */ /* 0x000fe40008800000 */
[----:B------:R-:W-:Y:S01]  /*2260*/  LOP3.LUT R9, R9, UR8, RZ, 0x3c, !PT ;  /* 0x0000000809097c12 */ /* 0x000fe2000f8e3cff */
[----:B------:R-:W-:Y:S01]  /*2270*/  UMOV UR8, 0x1 ;  /* 0x0000000100087882 */ /* 0x000fe20000000000 */
[----:B------:R-:W-:Y:S08]  /*2280*/  @P0 BRA `(.L_x_28) ;  /* 0xfffffff8009c0947 */ /* 0x000ff0000383ffff */
.L_x_20:
[----:B------:R-:W-:Y:S01]  /*2290*/  UISETP.NE.AND UP0, UPT, UR6, URZ, UPT ;  /* 0x0000003f0600728c */ /* 0x000fe2000bf05270 */
[----:B01----:R-:W0:Y:S03]  /*22a0*/  LDC R6, c[0x0][0x28c] ;  /* 0x0000a300ff067b82 */ /* 0x003e260000000800 */
[----:B------:R-:W-:-:S06]  /*22b0*/  USEL UR6, URZ, 0x1, !UP0 ;  /* 0x000000013f067887 */ /* 0x000fcc000c000000 */
[----:B------:R-:W-:Y:S02]  /*22c0*/  ISETP.NE.AND P0, PT, RZ, UR6, PT ;  /* 0x00000006ff007c0c */ /* 0x000fe4000bf05270 */
[----:B0-----:R-:W-:-:S11]  /*22d0*/  ISETP.GE.AND P1, PT, R6, 0x1, PT ;  /* 0x000000010600780c */ /* 0x001fd60003f26270 */
[----:B------:R-:W-:Y:S05]  /*22e0*/  @!P0 BRA `(.L_x_29) ;  /* 0x0000000000848947 */ /* 0x000fea0003800000 */
[----:B------:R-:W-:Y:S02]  /*22f0*/  WARPGROUP.DEPBAR.LE gsb0, 0x0 ;  /* 0x00008000000079c5 */ /* 0x000fe40000010000 */
[----:B------:R-:W-:Y:S01]  /*2300*/  FADD R79, R24, R79 ;  /* 0x0000004f184f7221 */ /* 0x000fe20000000000 */
        /* <DEDUP_REMOVED lines=30> */
[----:B------:R-:W-:-:S07]  /*24f0*/  FADD R14, R14, R55 ;  /* 0x000000370e0e7221 */ /* 0x000fce0000000000 */
.L_x_29:
[----:B------:R-:W-:Y:S02]  /*2500*/  WARPGROUP.DEPBAR.LE gsb0, 0x0 ;  /* 0x00008000000079c5 */ /* 0x000fe40000010000 */
[----:B------:R-:W-:Y:S05]  /*2510*/  @!P1 BRA `(.L_x_30) ;  /* 0x0000000000489947 */ /* 0x000fea0003800000 */
[----:B------:R-:W-:-:S13]  /*2520*/  ISETP.NE.AND P0, PT, R80, 0x3, PT ;  /* 0x000000035000780c */ /* 0x000fda0003f05270 */
[----:B------:R-:W-:Y:S05]  /*2530*/  @!P0 BRA `(.L_x_31) ;  /* 0x0000000000048947 */ /* 0x000fea0003800000 */
[----:B------:R-:W-:Y:S01]  /*2540*/  BPT.TRAP 0x1 ;  /* 0x000000040000795c */ /* 0x000fe20000300000 */
.L_x_31:
[----:B------:R-:W-:Y:S01]  /*2550*/  UISETP.LT.AND UP0, UPT, UR9, 0x1, UPT ;  /* 0x000000010900788c */ /* 0x000fe2000bf01270 */
[----:B------:R-:W-:-:S03]  /*2560*/  ISETP.GT.U32.AND P0, PT, R4, 0x1, PT ;  /* 0x000000010400780c */ /* 0x000fc60003f04070 */
[----:B------:R-:W-:-:S04]  /*2570*/  USEL UR8, UR9, 0x1, UP0 ;  /* 0x0000000109087887 */ /* 0x000fc80008000000 */
[----:B------:R-:W-:-:S04]  /*2580*/  UIADD3 UR8, UR5, UR9, -UR8 ;  /* 0x0000000905087290 */ /* 0x000fc8000fffe808 */
[----:B------:R-:W-:-:S04]  /*2590*/  UIMAD.WIDE.U32 UR6, UR8, -0x45306eb3, URZ ;  /* 0xbacf914d080678a5 */ /* 0x000fc8000f8e003f */
[----:B------:R-:W-:-:S04]  /*25a0*/  UIADD3 UR6, UR8, -UR7, URZ ;  /* 0x8000000708067290 */ /* 0x000fc8000fffe03f */
[----:B------:R-:W-:-:S04]  /*25b0*/  ULEA.HI UR6, UR6, UR7, URZ, 0x1f ;  /* 0x0000000706067291 */ /* 0x000fc8000f8ff83f */
[----:B------:R-:W-:-:S04]  /*25c0*/  USHF.R.U32.HI UR6, URZ, 0x5, UR6 ;  /* 0x000000053f067899 */ /* 0x000fc80008011606 */
[----:B------:R-:W-:-:S04]  /*25d0*/  UIMAD UR6, UR6, -0x25, UR8 ;  /* 0xffffffdb060678a4 */ /* 0x000fc8000f8e0208 */
[----:B------:R-:W-:-:S04]  /*25e0*/  ULEA UR6, UR6, UR10, 0x3 ;  /* 0x0000000a06067291 */ /* 0x000fc8000f8e183f */
[----:B------:R-:W-:-:S04]  /*25f0*/  UIADD3 UR6, UR6, 0x128, URZ ;  /* 0x0000012806067890 */ /* 0x000fc8000fffe03f */
[----:B------:R-:W-:-:S09]  /*2600*/  UPRMT UR6, URZ, 0x654, UR6 ;  /* 0x000006543f067896 */ /* 0x000fd20008000006 */
[----:B------:R-:W-:Y:S01]  /*2610*/  SYNCS.ARRIVE.TRANS64.RED.A1T0 RZ, [UR6], RZ ;  /* 0x000000ffffff79a7 */ /* 0x000fe20008100406 */
[----:B------:R-:W-:Y:S05]  /*2620*/  @P0 BRA `(.L_x_30) ;  /* 0x0000000000040947 */ /* 0x000fea0003800000 */
[----:B------:R-:W-:Y:S01]  /*2630*/  BPT.TRAP 0x1 ;  /* 0x000000040000795c */ /* 0x000fe20000300000 */
.L_x_30:
[----:B------:R-:W0:Y:S01]  /*2640*/  LDC R24, c[0x0][0x288] ;  /* 0x0000a200ff187b82 */ /* 0x000e220000000800 */
[--C-:B------:R-:W-:Y:S01]  /*2650*/  SHF.R.U32.HI R6, RZ, 0x2, R2.reuse ;  /* 0x00000002ff067819 */ /* 0x100fe20000011602 */
[----:B------:R-:W-:Y:S01]  /*2660*/  IMAD.SHL.U32 R17, R12, 0x40, RZ ;  /* 0x000000400c117824 */ /* 0x000fe200078e00ff */
[C---:B------:R-:W-:Y:S01]  /*2670*/  LOP3.LUT R8, R2.reuse, 0x60, RZ, 0xc0, !PT ;  /* 0x0000006002087812 */ /* 0x040fe200078ec0ff */
[----:B------:R-:W-:Y:S01]  /*2680*/  UIADD3 UR8, UR9, UR5, URZ ;  /* 0x0000000509087290 */ /* 0x000fe2000fffe03f */
[----:B------:R-:W-:Y:S01]  /*2690*/  SHF.R.U32.HI R9, RZ, 0x7, R2 ;  /* 0x00000007ff097819 */ /* 0x000fe20000011602 */
[----:B------:R-:W-:Y:S01]  /*26a0*/  IMAD.SHL.U32 R12, R2, 0x2, RZ ;  /* 0x00000002020c7824 */ /* 0x000fe200078e00ff */
[----:B------:R-:W-:Y:S01]  /*26b0*/  LOP3.LUT R7, R6, 0x7, RZ, 0xc0, !PT ;  /* 0x0000000706077812 */ /* 0x000fe200078ec0ff */
[----:B------:R-:W-:Y:S01]  /*26c0*/  UISETP.GT.U32.AND UP0, UPT, UR8, 0x24, UPT ;  /* 0x000000240800788c */ /* 0x000fe2000bf04070 */
[----:B------:R-:W-:Y:S01]  /*26d0*/  SHF.R.U32.HI R8, RZ, 0x1, R8 ;  /* 0x00000001ff087819 */ /* 0x000fe20000011608 */
[----:B------:R-:W-:Y:S01]  /*26e0*/  UIMAD.WIDE.U32 UR6, UR8, -0x45306eb3, URZ ;  /* 0xbacf914d080678a5 */ /* 0x000fe2000f8e003f */
[----:B------:R-:W-:Y:S01]  /*26f0*/  LOP3.LUT R6, R9, 0x1, RZ, 0xc0, !PT ;  /* 0x0000000109067812 */ /* 0x000fe200078ec0ff */
[----:B------:R-:W-:Y:S01]  /*2700*/  ULDC UR12, c[0x0][0x284] ;  /* 0x0000a100000c7ab9 */ /* 0x000fe20000000800 */
[----:B------:R-:W-:Y:S01]  /*2710*/  IADD3 R13, RZ, -R8, -R7 ;  /* 0x80000008ff0d7210 */ /* 0x000fe20007ffe807 */
[----:B------:R-:W-:Y:S01]  /*2720*/  UISETP.LT.U32.AND UP0, UPT, UR9, 0x25, UP0 ;  /* 0x000000250900788c */ /* 0x000fe20008701070 */
[----:B------:R-:W-:Y:S01]  /*2730*/  SHF.R.S32.HI R32, RZ, 0x1f, R69 ;  /* 0x0000001fff207819 */ /* 0x000fe20000011445 */
[C---:B------:R-:W-:Y:S01]  /*2740*/  IMAD.SHL.U32 R26, R6.reuse, 0x40, RZ ;  /* 0x00000040061a7824 */ /* 0x040fe200078e00ff */
[----:B------:R-:W-:Y:S01]  /*2750*/  UIADD3 UR5, UR8, -UR7, URZ ;  /* 0x8000000708057290 */ /* 0x000fe2000fffe03f */
[----:B------:R-:W-:Y:S01]  /*2760*/  IMAD R25, R6, -0x40, R13 ;  /* 0xffffffc006197824 */ /* 0x000fe200078e020d */
[----:B------:R-:W-:Y:S01]  /*2770*/  LOP3.LUT R6, R2, 0x3, RZ, 0xc0, !PT ;  /* 0x0000000302067812 */ /* 0x000fe200078ec0ff */
[----:B------:R-:W-:Y:S01]  /*2780*/  UISETP.GE.U32.AND UP1, UPT, UR9, 0x25, UPT ;  /* 0x000000250900788c */ /* 0x000fe2000bf26070 */
[----:B------:R-:W-:Y:S01]  /*2790*/  LOP3.LUT R9, R26, 0x40, R7, 0xe2, !PT ;  /* 0x000000401a097812 */ /* 0x000fe200078ee207 */
[----:B------:R-:W-:Y:S01]  /*27a0*/  USEL UR6, URZ, 0x1, !UP0 ;  /* 0x000000013f067887 */ /* 0x000fe2000c000000 */
[C---:B------:R-:W-:Y:S01]  /*27b0*/  LOP3.LUT R12, R17.reuse, 0x6, R12, 0xf8, !PT ;  /* 0x00000006110c7812 */ /* 0x040fe200078ef80c */
[----:B0-----:R-:W-:Y:S01]  /*27c0*/  IMAD R26, R6, -0x2, R24 ;  /* 0xfffffffe061a7824 */ /* 0x001fe200078e0218 */
[----:B------:R-:W-:Y:S01]  /*27d0*/  ISETP.GE.AND P0, PT, R17, R24, PT ;  /* 0x000000181100720c */ /* 0x000fe20003f06270 */
[----:B------:R-:W-:Y:S01]  /*27e0*/  IMAD.SHL.U32 R24, R16, 0x80, RZ ;  /* 0x0000008010187824 */ /* 0x000fe200078e00ff */
[----:B------:R-:W-:Y:S01]  /*27f0*/  ULEA.HI UR5, UR5, UR7, URZ, 0x1f ;  /* 0x0000000705057291 */ /* 0x000fe2000f8ff83f */
[----:B------:R-:W-:Y:S01]  /*2800*/  SHF.R.S32.HI R13, RZ, 0x1f, R12 ;  /* 0x0000001fff0d7819 */ /* 0x000fe2000001140c */
[----:B------:R-:W-:Y:S01]  /*2810*/  ULDC.64 UR10, c[0x0][0x5d0] ;  /* 0x00017400000a7ab9 */ /* 0x000fe20000000a00 */
[----:B------:R-:W-:Y:S01]  /*2820*/  ULOP3.LUT UR4, UR4, UR6, URZ, 0x3c, !UPT ;  /* 0x0000000604047292 */ /* 0x000fe2000f8e3c3f */
[----:B------:R-:W-:Y:S01]  /*2830*/  ISETP.GE.OR P0, PT, R24, UR12, P0 ;  /* 0x0000000c18007c0c */ /* 0x000fe20008706670 */
[----:B------:R-:W-:Y:S01]  /*2840*/  IMAD R6, R32, UR10, RZ ;  /* 0x0000000a20067c24 */ /* 0x000fe2000f8e02ff */
[----:B------:R-:W-:Y:S01]  /*2850*/  USHF.R.U32.HI UR5, URZ, 0x5, UR5 ;  /* 0x000000053f057899 */ /* 0x000fe20008011605 */
[----:B------:R-:W-:Y:S01]  /*2860*/  IMAD.WIDE R28, R16, 0x80, RZ ;  /* 0x00000080101c7825 */ /* 0x000fe200078e02ff */
[----:B------:R-:W-:-:S02]  /*2870*/  IADD3 R25, -R24, UR12, R25 ;  /* 0x0000000c18197c10 */ /* 0x000fc4000fffe119 */
[----:B------:R-:W-:Y:S01]  /*2880*/  @UP1 ULOP3.LUT UR4, UR4, 0x1, UR5, 0x78, !UPT ;  /* 0x0000000104041892 */ /* 0x000fe2000f8e7805 */
[C---:B------:R-:W-:Y:S01]  /*2890*/  IMAD R27, R69.reuse, UR11, R6 ;  /* 0x0000000b451b7c24 */ /* 0x040fe2000f8e0206 */
[----:B------:R-:W-:Y:S01]  /*28a0*/  UIMAD UR5, UR5, -0x25, UR8 ;  /* 0xffffffdb050578a4 */ /* 0x000fe2000f8e0208 */
[----:B------:R-:W-:Y:S01]  /*28b0*/  IMAD.WIDE.U32 R6, R69, UR10, R12 ;  /* 0x0000000a45067c25 */ /* 0x000fe2000f8e000c */
[----:B------:R-:W-:-:S03]  /*28c0*/  LOP3.LUT R33, R28, R9, R8, 0xfe, !PT ;  /* 0x000000091c217212 */ /* 0x000fc600078efe08 */
[----:B------:R-:W-:Y:S02]  /*28d0*/  IMAD.IADD R7, R7, 0x1, R27 ;  /* 0x0000000107077824 */ /* 0x000fe400078e021b */
[----:B------:R-:W-:Y:S02]  /*28e0*/  IMAD.IADD R26, R26, 0x1, -R17 ;  /* 0x000000011a1a7824 */ /* 0x000fe400078e0a11 */
[----:B------:R-:W-:Y:S01]  /*28f0*/  IMAD.MOV.U32 R24, RZ, RZ, -0x1 ;  /* 0xffffffffff187424 */ /* 0x000fe200078e00ff */
[----:B------:R-:W-:Y:S06]  /*2900*/  @P0 BRA `(.L_x_32) ;  /* 0x0000002400940947 */ /* 0x000fec0003800000 */
[----:B------:R-:W0:Y:S01]  /*2910*/  LDC.64 R30, c[0x0][0x5c8] ;  /* 0x00017200ff1e7b82 */ /* 0x000e220000000a00 */
[----:B------:R-:W-:Y:S01]  /*2920*/  ULDC.64 UR6, c[0x0][0x5c0] ;  /* 0x0001700000067ab9 */ /* 0x000fe20000000a00 */
[----:B------:R-:W-:Y:S01]  /*2930*/  BSSY B0, `(.L_x_32) ;  /* 0x0000262000007945 */ /* 0x000fe20003800000 */
[-C--:B0-----:R-:W-:Y:S02]  /*2940*/  IMAD R8, R29, R30.reuse, RZ ;  /* 0x0000001e1d087224 */ /* 0x081fe400078e02ff */
[----:B------:R-:W-:-:S04]  /*2950*/  IMAD.WIDE.U32 R6, R33, R30, R6 ;  /* 0x0000001e21067225 */ /* 0x000fc800078e0006 */
[----:B------:R-:W-:Y:S01]  /*2960*/  IMAD R17, R33, R31, R8 ;  /* 0x0000001f21117224 */ /* 0x000fe200078e0208 */
[----:B------:R-:W-:Y:S02]  /*2970*/  LEA R9, P0, R30, R6, 0x3 ;  /* 0x000000061e097211 */ /* 0x000fe400078018ff */
[----:B------:R-:W-:Y:S01]  /*2980*/  IADD3 R8, P1, R6, UR6, RZ ;  /* 0x0000000606087c10 */ /* 0x000fe2000ff3e0ff */
[----:B------:R-:W-:Y:S01]  /*2990*/  IMAD.IADD R17, R7, 0x1, R17 ;  /* 0x0000000107117824 */ /* 0x000fe200078e0211 */
[----:B------:R-:W-:-:S04]  /*29a0*/  IADD3 R6, P2, R9, UR6, RZ ;  /* 0x0000000609067c10 */ /* 0x000fc8000ff5e0ff */
[----:B------:R-:W-:Y:S02]  /*29b0*/  LEA.HI.X R7, R30, R17, R31, 0x3, P0 ;  /* 0x000000111e077211 */ /* 0x000fe400000f1c1f */
[----:B----45:R-:W-:Y:S02]  /*29c0*/  FSETP.NEU.AND P0, PT, R10, RZ, PT ;  /* 0x000000ff0a00720b */ /* 0x030fe40003f0d000 */
[----:B------:R-:W-:Y:S02]  /*29d0*/  IADD3.X R9, R17, UR7, RZ, P1, !PT ;  /* 0x0000000711097c10 */ /* 0x000fe40008ffe4ff */
[----:B------:R-:W-:-:S09]  /*29e0*/  IADD3.X R7, R7, UR7, RZ, P2, !PT ;  /* 0x0000000707077c10 */ /* 0x000fd200097fe4ff */
[----:B------:R-:W-:Y:S05]  /*29f0*/  @!P0 BRA `(.L_x_33) ;  /* 0x0000001c00148947 */ /* 0x000fea0003800000 */
[----:B------:R-:W-:Y:S01]  /*2a00*/  ULDC.64 UR6, c[0x0][0x5b8] ;  /* 0x00016e0000067ab9 */ /* 0x000fe20000000a00 */
[----:B------:R-:W-:Y:S01]  /*2a10*/  ISETP.GE.AND P0, PT, R26, 0x1, PT ;  /* 0x000000011a00780c */ /* 0x000fe20003f06270 */
[----:B------:R-:W-:Y:S01]  /*2a20*/  IMAD R30, R32, UR6, RZ ;  /* 0x00000006201e7c24 */ /* 0x000fe2000f8e02ff */
[----:B------:R-:W-:Y:S01]  /*2a30*/  ULDC.64 UR10, c[0x0][0x5a8] ;  /* 0x00016a00000a7ab9 */ /* 0x000fe20000000a00 */
[----:B------:R-:W-:Y:S01]  /*2a40*/  IMAD.WIDE.U32 R16, R69, UR6, R12 ;  /* 0x0000000645107c25 */ /* 0x000fe2000f8e000c */
[----:B------:R-:W-:Y:S01]  /*2a50*/  ISETP.LT.OR P3, PT, R25, 0x1, !P0 ;  /* 0x000000011900780c */ /* 0x000fe20004761670 */
[----:B------:R-:W-:Y:S02]  /*2a60*/  BSSY B1, `(.L_x_34) ;  /* 0x000000c000017945 */ /* 0x000fe40003800000 */
[----:B------:R-:W-:Y:S01]  /*2a70*/  IMAD R69, R69, UR7, R30 ;  /* 0x0000000745457c24 */ /* 0x000fe2000f8e021e */
[----:B------:R-:W-:Y:S02]  /*2a80*/  ULDC.64 UR6, c[0x0][0x5b0] ;  /* 0x00016c0000067ab9 */ /* 0x000fe40000000a00 */
[----:B------:R-:W-:-:S02]  /*2a90*/  IMAD R27, R29, UR6, RZ ;  /* 0x000000061d1b7c24 */ /* 0x000fc4000f8e02ff */
[----:B------:R-:W-:Y:S02]  /*2aa0*/  IMAD.IADD R17, R17, 0x1, R69 ;  /* 0x0000000111117824 */ /* 0x000fe400078e0245 */
[C---:B------:R-:W-:Y:S02]  /*2ab0*/  IMAD R27, R33.reuse, UR7, R27 ;  /* 0x00000007211b7c24 */ /* 0x040fe4000f8e021b */
[----:B------:R-:W-:-:S03]  /*2ac0*/  IMAD.WIDE.U32 R12, R33, UR6, R16 ;  /* 0x00000006210c7c25 */ /* 0x000fc6000f8e0010 */
[----:B------:R-:W-:-:S04]  /*2ad0*/  IADD3 R12, P1, R12, UR10, RZ ;  /* 0x0000000a0c0c7c10 */ /* 0x000fc8000ff3e0ff */
[--C-:B------:R-:W-:Y:S02]  /*2ae0*/  IADD3.X R13, R13, UR11, R27.reuse, P1, !PT ;  /* 0x0000000b0d0d7c10 */ /* 0x100fe40008ffe41b */
[----:B------:R-:W-:Y:S01]  /*2af0*/  PRMT R27, RZ, 0x7610, R27 ;  /* 0x00007610ff1b7816 */ /* 0x000fe2000000001b */
[----:B------:R-:W-:Y:S06]  /*2b00*/  @P3 BRA `(.L_x_35) ;  /* 0x0000000000043947 */ /* 0x000fec0003800000 */
[----:B------:R0:W5:Y:S02]  /*2b10*/  LDG.E.U8 R27, desc[UR18][R12.64] ;  /* 0x000000120c1b7981 */ /* 0x000164000c1e1100 */
.L_x_35:
[----:B------:R-:W-:Y:S05]  /*2b20*/  BSYNC B1 ;  /* 0x0000000000017941 */ /* 0x000fea0003800000 */
.L_x_34:
[----:B-----5:R-:W-:Y:S01]  /*2b30*/  LOP3.LUT R27, R27, 0xff, RZ, 0xc0, !PT ;  /* 0x000000ff1b1b7812 */ /* 0x020fe200078ec0ff */
[----:B------:R-:W-:Y:S01]  /*2b40*/  BSSY B1, `(.L_x_36) ;  /* 0x000000c000017945 */ /* 0x000fe20003800000 */
[----:B------:R-:W-:Y:S02]  /*2b50*/  ISETP.GE.AND P1, PT, R26, 0x2, PT ;  /* 0x000000021a00780c */ /* 0x000fe40003f26270 */
[----:B------:R-:W-:Y:S02]  /*2b60*/  F2FP.F16.E5M2.UNPACK_B R27, R27 ;  /* 0x0000001bff1b723e */ /* 0x000fe400020004ff */
[----:B------:R-:W-:-:S03]  /*2b70*/  ISETP.LT.OR P2, PT, R25, 0x1, !P1 ;  /* 0x000000011900780c */ /* 0x000fc60004f41670 */
[----:B------:R-:W-:-:S05]  /*2b80*/  HADD2.F32 R27, -RZ, R27.H0_H0 ;  /* 0x2000001bff1b7230 */ /* 0x000fca0000004100 */
[----:B------:R-:W-:Y:S01]  /*2b90*/  FMUL R30, R27, R10 ;  /* 0x0000000a1b1e7220 */ /* 0x000fe20000400000 */
[----:B------:R-:W-:-:S03]  /*2ba0*/  PRMT R27, RZ, 0x7610, R27 ;  /* 0x00007610ff1b7816 */ /* 0x000fc6000000001b */
[----:B--2---:R-:W-:-:S05]  /*2bb0*/  FFMA R30, R79, R3, R30 ;  /* 0x000000034f1e7223 */ /* 0x004fca000000001e */
[----:B------:R-:W-:-:S05]  /*2bc0*/  F2FP.SATFINITE.E5M2.F32.PACK_AB_MERGE_C R31, RZ, R30, RZ ;  /* 0x0000001eff1f723e */ /* 0x000fca00048060ff */
[----:B------:R1:W-:Y:S01]  /*2bd0*/  @!P3 STG.E.U8 desc[UR18][R8.64], R31 ;  /* 0x0000001f0800b986 */ /* 0x0003e2000c101112 */
[----:B------:R-:W-:Y:S05]  /*2be0*/  @P2 BRA `(.L_x_37) ;  /* 0x0000000000042947 */ /* 0x000fea0003800000 */
[----:B------:R2:W5:Y:S02]  /*2bf0*/  LDG.E.U8 R27, desc[UR18][R12.64+0x1] ;  /* 0x000001120c1b7981 */ /* 0x000564000c1e1100 */
.L_x_37:
[----:B------:R-:W-:Y:S05]  /*2c00*/  BSYNC B1 ;  /* 0x0000000000017941 */ /* 0x000fea0003800000 */
.L_x_36:
[----:B-----5:R-:W-:Y:S01]  /*2c10*/  LOP3.LUT R27, R27, 0xff, RZ, 0xc0, !PT ;  /* 0x000000ff1b1b7812 */ /* 0x020fe200078ec0ff */
[----:B------:R-:W-:Y:S01]  /*2c20*/  BSSY B1, `(.L_x_38) ;  /* 0x0000012000017945 */ /* 0x000fe20003800000 */
[----:B-1----:R-:W-:Y:S02]  /*2c30*/  IADD3 R31, P3, R33, 0x8, RZ ;  /* 0x00000008211f7810 */ /* 0x002fe40007f7e0ff */
[----:B------:R-:W-:Y:S02]  /*2c40*/  F2FP.F16.E5M2.UNPACK_B R27, R27 ;  /* 0x0000001bff1b723e */ /* 0x000fe400020004ff */
[----:B------:R-:W-:Y:S01]  /*2c50*/  ISETP.LT.OR P0, PT, R25, 0x9, !P0 ;  /* 0x000000091900780c */ /* 0x000fe20004701670 */
[----:B------:R-:W-:Y:S02]  /*2c60*/  IMAD.X R28, RZ, RZ, R29, P3 ;  /* 0x000000ffff1c7224 */ /* 0x000fe400018e061d */
[----:B------:R-:W-:Y:S02]  /*2c70*/  HADD2.F32 R27, -RZ, R27.H0_H0 ;  /* 0x2000001bff1b7230 */ /* 0x000fe40000004100 */
[----:B------:R-:W-:-:S02]  /*2c80*/  IMAD R28, R28, UR6, RZ ;  /* 0x000000061c1c7c24 */ /* 0x000fc4000f8e02ff */
[----:B------:R-:W-:-:S04]  /*2c90*/  IMAD.WIDE.U32 R16, R31, UR6, R16 ;  /* 0x000000061f107c25 */ /* 0x000fc8000f8e0010 */
[----:B------:R-:W-:Y:S01]  /*2ca0*/  FMUL R27, R27, R10 ;  /* 0x0000000a1b1b7220 */ /* 0x000fe20000400000 */
[----:B------:R-:W-:-:S03]  /*2cb0*/  IMAD R31, R31, UR7, R28 ;  /* 0x000000071f1f7c24 */ /* 0x000fc6000f8e021c */
[----:B------:R-:W-:Y:S01]  /*2cc0*/  FFMA R27, R78, R3, R27 ;  /* 0x000000034e1b7223 */ /* 0x000fe2000000001b */
[----:B------:R-:W-:-:S04]  /*2cd0*/  IADD3 R16, P3, R16, UR10, RZ ;  /* 0x0000000a10107c10 */ /* 0x000fc8000ff7e0ff */
[----:B------:R-:W-:Y:S02]  /*2ce0*/  F2FP.SATFINITE.E5M2.F32.PACK_AB_MERGE_C R29, RZ, R27, RZ ;  /* 0x0000001bff1d723e */ /* 0x000fe400048060ff */
[----:B------:R-:W-:Y:S02]  /*2cf0*/  IADD3.X R17, R17, UR11, R31, P3, !PT ;  /* 0x0000000b11117c10 */ /* 0x000fe40009ffe41f */
[----:B------:R-:W-:Y:S01]  /*2d00*/  PRMT R27, RZ, 0x7610, R27 ;  /* 0x00007610ff1b7816 */ /* 0x000fe2000000001b */
[----:B------:R1:W-:Y:S01]  /*2d10*/  @!P2 STG.E.U8 desc[UR18][R8.64+0x1], R29 ;  /* 0x0000011d0800a986 */ /* 0x0003e2000c101112 */
[----:B------:R-:W-:Y:S05]  /*2d20*/  @P0 BRA `(.L_x_39) ;  /* 0x0000000000040947 */ /* 0x000fea0003800000 */
[----:B------:R3:W5:Y:S02]  /*2d30*/  LDG.E.U8 R27, desc[UR18][R16.64] ;  /* 0x00000012101b7981 */ /* 0x000764000c1e1100 */
.L_x_39:
[----:B------:R-:W-:Y:S05]  /*2d40*/  BSYNC B1 ;  /* 0x0000000000017941 */ /* 0x000fea0003800000 */
.L_x_38:
[----:B-----5:R-:W-:Y:S01]  /*2d50*/  LOP3.LUT R27, R27, 0xff, RZ, 0xc0, !PT ;  /* 0x000000ff1b1b7812 */ /* 0x020fe200078ec0ff */
[----:B------:R-:W-:Y:S01]  /*2d60*/  BSSY B1, `(.L_x_40) ;  /* 0x000000b000017945 */ /* 0x000fe20003800000 */
[----:B------:R-:W-:Y:S02]  /*2d70*/  ISETP.LT.OR P1, PT, R25, 0x9, !P1 ;  /* 0x000000091900780c */ /* 0x000fe40004f21670 */
[----:B------:R-:W-:-:S05]  /*2d80*/  F2FP.F16.E5M2.UNPACK_B R27, R27 ;  /* 0x0000001bff1b723e */ /* 0x000fca00020004ff */
[----:B------:R-:W-:-:S05]  /*2d90*/  HADD2.F32 R27, -RZ, R27.H0_H0 ;  /* 0x2000001bff1b7230 */ /* 0x000fca0000004100 */
[----:B------:R-:W-:Y:S01]  /*2da0*/  FMUL R28, R27, R10 ;  /* 0x0000000a1b1c7220 */ /* 0x000fe20000400000 */
[----:B------:R-:W-:-:S03]  /*2db0*/  PRMT R27, RZ, 0x7610, R27 ;  /* 0x00007610ff1b7816 */ /* 0x000fc6000000001b */
[----:B------:R-:W-:-:S05]  /*2dc0*/  FFMA R28, R77, R3, R28 ;  /* 0x000000034d1c7223 */ /* 0x000fca000000001c */
[----:B-1----:R-:W-:-:S05]  /*2dd0*/  F2FP.SATFINITE.E5M2.F32.PACK_AB_MERGE_C R29, RZ, R28, RZ ;  /* 0x0000001cff1d723e */ /* 0x002fca00048060ff */
[----:B------:R1:W-:Y:S01]  /*2de0*/  @!P0 STG.E.U8 desc[UR18][R6.64], R29 ;  /* 0x0000001d06008986 */ /* 0x0003e2000c101112 */
[----:B------:R-:W-:Y:S05]  /*2df0*/  @P1 BRA `(.L_x_41) ;  /* 0x0000000000041947 */ /* 0x000fea0003800000 */
[----:B------:R4:W5:Y:S02]  /*2e00*/  LDG.E.U8 R27, desc[UR18][R16.64+0x1] ;  /* 0x00000112101b7981 */ /* 0x000964000c1e1100 */
.L_x_41:
[----:B------:R-:W-:Y:S05]  /*2e10*/  BSYNC B1 ;  /* 0x0000000000017941 */ /* 0x000fea0003800000 */
.L_x_40:
[----:B-----5:R-:W-:Y:S01]  /*2e20*/  LOP3.LUT R27, R27, 0xff, RZ, 0xc0, !PT ;  /* 0x000000ff1b1b7812 */ /* 0x020fe200078ec0ff */
[----:B------:R-:W-:Y:S01]  /*2e30*/  BSSY B1, `(.L_x_42) ;  /* 0x000000c000017945 */ /* 0x000fe20003800000 */
[----:B------:R-:W-:Y:S02]  /*2e40*/  ISETP.GE.AND P0, PT, R26, 0x9, PT ;  /* 0x000000091a00780c */ /* 0x000fe40003f06270 */
[----:B------:R-:W-:Y:S02]  /*2e50*/  F2FP.F16.E5M2.UNPACK_B R27, R27 ;  /* 0x0000001bff1b723e */ /* 0x000fe400020004ff */
[----:B------:R-:W-:-:S03]  /*2e60*/  ISETP.LT.OR P2, PT, R25, 0x1, !P0 ;  /* 0x000000011900780c */ /* 0x000fc60004741670 */
[----:B------:R-:W-:-:S05]  /*2e70*/  HADD2.F32 R27, -RZ, R27.H0_H0 ;  /* 0x2000001bff1b7230 */ /* 0x000fca0000004100 */
[----:B------:R-:W-:-:S04]  /*2e80*/  FMUL R27, R27, R10 ;  /* 0x0000000a1b1b7220 */ /* 0x000fc80000400000 */
[----:B------:R-:W-:-:S05]  /*2e90*/  FFMA R27, R76, R3, R27 ;  /* 0x000000034c1b7223 */ /* 0x000fca000000001b */
[----:B-1----:R-:W-:Y:S02]  /*2ea0*/  F2FP.SATFINITE.E5M2.F32.PACK_AB_MERGE_C R29, RZ, R27, RZ ;  /* 0x0000001bff1d723e */ /* 0x002fe400048060ff */
[----:B------:R-:W-:-:S03]  /*2eb0*/  PRMT R27, RZ, 0x7610, R27 ;  /* 0x00007610ff1b7816 */ /* 0x000fc6000000001b */
[----:B------:R1:W-:Y:S01]  /*2ec0*/  @!P1 STG.E.U8 desc[UR18][R6.64+0x1], R29 ;  /* 0x0000011d06009986 */ /* 0x0003e2000c101112 */
[----:B------:R-:W-:Y:S05]  /*2ed0*/  @P2 BRA `(.L_x_43) ;  /* 0x0000000000042947 */ /* 0x000fea0003800000 */
[----:B------:R0:W5:Y:S02]  /*2ee0*/  LDG.E.U8 R27, desc[UR18][R12.64+0x8] ;  /* 0x000008120c1b7981 */ /* 0x000164000c1e1100 */
.L_x_43:
[----:B------:R-:W-:Y:S05]  /*2ef0*/  BSYNC B1 ;  /* 0x0000000000017941 */ /* 0x000fea0003800000 */
.L_x_42:
        /* <DEDUP_REMOVED lines=13> */
.L_x_45:
[----:B------:R-:W-:Y:S05]  /*2fd0*/  BSYNC B1 ;  /* 0x0000000000017941 */ /* 0x000fea0003800000 */
.L_x_44:
[----:B-----5:R-:W-:Y:S01]  /*2fe0*/  LOP3.LUT R27, R27, 0xff, RZ, 0xc0, !PT ;  /* 0x000000ff1b1b7812 */ /* 0x020fe200078ec0ff */
[----:B------:R-:W-:Y:S01]  /*2ff0*/  BSSY B1, `(.L_x_46) ;  /* 0x000000b000017945 */ /* 0x000fe20003800000 */
[----:B------:R-:W-:Y:S02]  /*3000*/  ISETP.LT.OR P0, PT, R25, 0x9, !P0 ;  /* 0x000000091900780c */ /* 0x000fe40004701670 */
[----:B------:R-:W-:-:S05]  /*3010*/  F2FP.F16.E5M2.UNPACK_B R27, R27 ;  /* 0x0000001bff1b723e */ /* 0x000fca00020004ff */
        /* <DEDUP_REMOVED lines=8> */
.L_x_47:
[----:B------:R-:W-:Y:S05]  /*30a0*/  BSYNC B1 ;  /* 0x0000000000017941 */ /* 0x000fea0003800000 */
.L_x_46:
        /* <DEDUP_REMOVED lines=12> */
.L_x_49:
[----:B------:R-:W-:Y:S05]  /*3170*/  BSYNC B1 ;  /* 0x0000000000017941 */ /* 0x000fea0003800000 */
.L_x_48:
        /* <DEDUP_REMOVED lines=13> */
.L_x_51:
[----:B------:R-:W-:Y:S05]  /*3250*/  BSYNC B1 ;  /* 0x0000000000017941 */ /* 0x000fea0003800000 */
.L_x_50:
        /* <DEDUP_REMOVED lines=13> */
.L_x_53:
[----:B------:R-:W-:Y:S05]  /*3330*/  BSYNC B1 ;  /* 0x0000000000017941 */ /* 0x000fea0003800000 */
.L_x_52:
        /* <DEDUP_REMOVED lines=12> */
.L_x_55:
[----:B------:R-:W-:Y:S05]  /*3400*/  BSYNC B1 ;  /* 0x0000000000017941 */ /* 0x000fea0003800000 */
.L_x_54:
        /* <DEDUP_REMOVED lines=12> */
.L_x_57:
[----:B------:R-:W-:Y:S05]  /*34d0*/  BSYNC B1 ;  /* 0x0000000000017941 */ /* 0x000fea0003800000 */
.L_x_56:
        /* <DEDUP_REMOVED lines=13> */
.L_x_59:
[----:B------:R-:W-:Y:S05]  /*35b0*/  BSYNC B1 ;  /* 0x0000000000017941 */ /* 0x000fea0003800000 */
.L_x_58:
        /* <DEDUP_REMOVED lines=13> */
.L_x_61:
[----:B------:R-:W-:Y:S05]  /*3690*/  BSYNC B1 ;  /* 0x0000000000017941 */ /* 0x000fea0003800000 */
.L_x_60:
        /* <DEDUP_REMOVED lines=12> */
.L_x_63:
[----:B------:R-:W-:Y:S05]  /*3760*/  BSYNC B1 ;  /* 0x0000000000017941 */ /* 0x000fea0003800000 */
.L_x_62:
        /* <DEDUP_REMOVED lines=12> */
.L_x_65:
[----:B------:R-:W-:Y:S05]  /*3830*/  BSYNC B1 ;  /* 0x0000000000017941 */ /* 0x000fea0003800000 */
.L_x_64:
        /* <DEDUP_REMOVED lines=13> */
.L_x_67:
[----:B------:R-:W-:Y:S05]  /*3910*/  BSYNC B1 ;  /* 0x0000000000017941 */ /* 0x000fea0003800000 */
.L_x_66:
        /* <DEDUP_REMOVED lines=13> */
.L_x_69:
[----:B------:R-:W-:Y:S05]  /*39f0*/  BSYNC B1 ;  /* 0x0000000000017941 */ /* 0x000fea0003800000 */
.L_x_68:
        /* <DEDUP_REMOVED lines=12> */
.L_x_71:
[----:B------:R-:W-:Y:S05]  /*3ac0*/  BSYNC B1 ;  /* 0x0000000000017941 */ /* 0x000fea0003800000 */
.L_x_70:
        /* <DEDUP_REMOVED lines=12> */
.L_x_73:
[----:B------:R-:W-:Y:S05]  /*3b90*/  BSYNC B1 ;  /* 0x0000000000017941 */ /* 0x000fea0003800000 */
.L_x_72:
        /* <DEDUP_REMOVED lines=13> */
.L_x_75:
[----:B------:R-:W-:Y:S05]  /*3c70*/  BSYNC B1 ;  /* 0x0000000000017941 */ /* 0x000fea0003800000 */
.L_x_74:
        /* <DEDUP_REMOVED lines=13> */
.L_x_77:
[----:B------:R-:W-:Y:S05]  /*3d50*/  BSYNC B1 ;  /* 0x0000000000017941 */ /* 0x000fea0003800000 */
.L_x_76:
        /* <DEDUP_REMOVED lines=12> */
.L_x_79:
[----:B------:R-:W-:Y:S05]  /*3e20*/  BSYNC B1 ;  /* 0x0000000000017941 */ /* 0x000fea0003800000 */
.L_x_78:
[----:B-----5:R-:W-:Y:S01]  /*3e30*/  LOP3.LUT R27, R27, 0xff, RZ, 0xc0, !PT ;  /* 0x000000ff1b1b7812 */ /* 0x020fe200078ec0ff */
[----:B------:R-:W-:Y:S01]  /*3e40*/  BSSY B1, `(.L_x_80) ;  /* 0x000000b000017945 */ /* 0x000fe20003800000 */
[----:B------:R-:W-:Y:S02]  /*3e50*/  ISETP.LT.OR P1, PT, R25, 0x9, !P1 ;  /* 0x000000091900780c */ /* 0x000fe40004f21670 */
[----:B------:R-:W-:-:S05]  /*3e60*/  F2FP.F16.E5M2.UNPACK_B R27, R27 ;  /* 0x0000001bff1b723e */ /* 0x000fca00020004ff */
[----:B------:R-:W-:-:S05]  /*3e70*/  HADD2.F32 R27, -RZ, R27.H0_H0 ;  /* 0x2000001bff1b7230 */ /* 0x000fca0000004100 */
[----:B------:R-:W-:-:S04]  /*3e80*/  FMUL R28, R27, R10 ;  /* 0x0000000a1b1c7220 */ /* 0x000fc80000400000 */
[----:B------:R-:W-:Y:S01]  /*3e90*/  FFMA R28, R23, R3, R28 ;  /* 0x00000003171c7223 */ /* 0x000fe2000000001c */
[----:B------:R-:W-:-:S04]  /*3ea0*/  PRMT R23, RZ, 0x7610, R23 ;  /* 0x00007610ff177816 */ /* 0x000fc80000000017 */
[----:B------:R-:W-:-:S05]  /*3eb0*/  F2FP.SATFINITE.E5M2.F32.PACK_AB_MERGE_C R27, RZ, R28, RZ ;  /* 0x0000001cff1b723e */ /* 0x000fca00048060ff */
[----:B------:R0:W-:Y:S01]  /*3ec0*/  @!P0 STG.E.U8 desc[UR18][R6.64+0x28], R27 ;  /* 0x0000281b06008986 */ /* 0x0001e2000c101112 */
[----:B------:R-:W-:Y:S05]  /*3ed0*/  @P1 BRA `(.L_x_81) ;  /* 0x0000000000041947 */ /* 0x000fea0003800000 */
[----:B------:R0:W5:Y:S02]  /*3ee0*/  LDG.E.U8 R23, desc[UR18][R16.64+0x29] ;  /* 0x0000291210177981 */ /* 0x000164000c1e1100 */
.L_x_81:
[----:B------:R-:W-:Y:S05]  /*3ef0*/  BSYNC B1 ;  /* 0x0000000000017941 */ /* 0x000fea0003800000 */
.L_x_80:
        /* <DEDUP_REMOVED lines=8> */
[----:B0-----:R-:W-:Y:S02]  /*3f80*/  F2FP.SATFINITE.E5M2.F32.PACK_AB_MERGE_C R27, RZ, R23, RZ ;  /* 0x00000017ff1b723e */ /* 0x001fe400048060ff */
[----:B------:R-:W-:-:S03]  /*3f90*/  PRMT R23, RZ, 0x7610, R23 ;  /* 0x00007610ff177816 */ /* 0x000fc60000000017 */
[----:B------:R0:W-:Y:S01]  /*3fa0*/  @!P1 STG.E.U8 desc[UR18][R6.64+0x29], R27 ;  /* 0x0000291b06009986 */ /* 0x0001e2000c101112 */
[----:B------:R-:W-:Y:S05]  /*3fb0*/  @P2 BRA `(.L_x_83) ;  /* 0x0000000000042947 */ /* 0x000fea0003800000 */
[----:B------:R0:W5:Y:S02]  /*3fc0*/  LDG.E.U8 R23, desc[UR18][R12.64+0x30] ;  /* 0x000030120c177981 */ /* 0x000164000c1e1100 */
.L_x_83:
[----:B------:R-:W-:Y:S05]  /*3fd0*/  BSYNC B1 ;  /* 0x0000000000017941 */ /* 0x000fea0003800000 */
.L_x_82:
[----:B-----5:R-:W-:Y:S01]  /*3fe0*/  LOP3.LUT R23, R23, 0xff, RZ, 0xc0, !PT ;  /* 0x000000ff17177812 */ /* 0x020fe200078ec0ff */
[----:B------:R-:W-:Y:S01]  /*3ff0*/  BSSY B1, `(.L_x_84) ;  /* 0x000000c000017945 */ /* 0x000fe20003800000 */
[----:B------:R-:W-:Y:S02]  /*4000*/  ISETP.GE.AND P1, PT, R26, 0x32, PT ;  /* 0x000000321a00780c */ /* 0x000fe40003f26270 */
[----:B------:R-:W-:Y:S02]  /*4010*/  F2FP.F16.E5M2.UNPACK_B R23, R23 ;  /* 0x00000017ff17723e */ /* 0x000fe400020004ff */
[----:B------:R-:W-:-:S03]  /*4020*/  ISETP.LT.OR P3, PT, R25, 0x1, !P1 ;  /* 0x000000011900780c */ /* 0x000fc60004f61670 */
        /* <DEDUP_REMOVED lines=8> */
.L_x_85:
[----:B------:R-:W-:Y:S05]  /*40b0*/  BSYNC B1 ;  /* 0x0000000000017941 */ /* 0x000fea0003800000 */
.L_x_84:
[----:B-----5:R-:W-:Y:S01]  /*40c0*/  LOP3.LUT R21, R21, 0xff, RZ, 0xc0, !PT ;  /* 0x000000ff15157812 */ /* 0x020fe200078ec0ff */
[----:B------:R-:W-:Y:S01]  /*40d0*/  BSSY B1, `(.L_x_86) ;  /* 0x000000b000017945 */ /* 0x000fe20003800000 */
[----:B------:R-:W-:Y:S02]  /*40e0*/  ISETP.LT.OR P0, PT, R25, 0x9, !P0 ;  /* 0x000000091900780c */ /* 0x000fe40004701670 */
[----:B------:R-:W-:-:S05]  /*40f0*/  F2FP.F16.E5M2.UNPACK_B R21, R21 ;  /* 0x00000015ff15723e */ /* 0x000fca00020004ff */
        /* <DEDUP_REMOVED lines=8> */
.L_x_87:
[----:B------:R-:W-:Y:S05]  /*4180*/  BSYNC B1 ;  /* 0x0000000000017941 */ /* 0x000fea0003800000 */
.L_x_86:
        /* <DEDUP_REMOVED lines=12> */
.L_x_89:
[----:B------:R-:W-:Y:S05]  /*4250*/  BSYNC B1 ;  /* 0x0000000000017941 */ /* 0x000fea0003800000 */
.L_x_88:
        /* <DEDUP_REMOVED lines=13> */
.L_x_91:
[----:B------:R-:W-:Y:S05]  /*4330*/  BSYNC B1 ;  /* 0x0000000000017941 */ /* 0x000fea0003800000 */
.L_x_90:
        /* <DEDUP_REMOVED lines=13> */
.L_x_93:
[----:B------:R-:W-:Y:S05]  /*4410*/  BSYNC B1 ;  /* 0x0000000000017941 */ /* 0x000fea0003800000 */
.L_x_92:
[----:B-----5:R-:W-:Y:S01]  /*4420*/  LOP3.LUT R15, R15, 0xff, RZ, 0xc0, !PT ;  /* 0x000000ff0f0f7812 */ /* 0x020fe200078ec0ff */
[----:B------:R-:W-:Y:S01]  /*4430*/  BSSY B1, `(.L_x_94) ;  /* 0x000000b000017945 */ /* 0x000fe20003800000 */
[----:B------:R-:W-:Y:S02]  /*4440*/  ISETP.LT.OR P0, PT, R25, 0x9, !P0 ;  /* 0x000000091900780c */ /* 0x000fe40004701670 */
[----:B------:R-:W-:Y:S02]  /*4450*/  F2FP.F16.E5M2.UNPACK_B R15, R15 ;  /* 0x0000000fff0f723e */ /* 0x000fe400020004ff */
[----:B0-2---:R-:W-:-:S03]  /*4460*/  PRMT R12, RZ, 0x7610, R12 ;  /* 0x00007610ff0c7816 */ /* 0x005fc6000000000c */
[----:B------:R-:W-:-:S05]  /*4470*/  HADD2.F32 R15, -RZ, R15.H0_H0 ;  /* 0x2000000fff0f7230 */ /* 0x000fca0000004100 */
[----:B------:R-:W-:-:S04]  /*4480*/  FMUL R15, R15, R10 ;  /* 0x0000000a0f0f7220 */ /* 0x000fc80000400000 */
[----:B------:R-:W-:-:S05]  /*4490*/  FFMA R15, R18, R3, R15 ;  /* 0x00000003120f7223 */ /* 0x000fca000000000f */
[----:B------:R-:W-:-:S05]  /*44a0*/  F2FP.SATFINITE.E5M2.F32.PACK_AB_MERGE_C R15, RZ, R15, RZ ;  /* 0x0000000fff0f723e */ /* 0x000fca00048060ff */
[----:B------:R0:W-:Y:S01]  /*44b0*/  @!P3 STG.E.U8 desc[UR18][R8.64+0x39], R15 ;  /* 0x0000390f0800b986 */ /* 0x0001e2000c101112 */
[----:B------:R-:W-:Y:S05]  /*44c0*/  @P0 BRA `(.L_x_95) ;  /* 0x0000000000040947 */ /* 0x000fea0003800000 */
[----:B------:R2:W5:Y:S02]  /*44d0*/  LDG.E.U8 R12, desc[UR18][R16.64+0x38] ;  /* 0x00003812100c7981 */ /* 0x000564000c1e1100 */
.L_x_95:
[----:B------:R-:W-:Y:S05]  /*44e0*/  BSYNC B1 ;  /* 0x0000000000017941 */ /* 0x000fea0003800000 */
.L_x_94:
[----:B-----5:R-:W-:Y:S01]  /*44f0*/  LOP3.LUT R12, R12, 0xff, RZ, 0xc0, !PT ;  /* 0x000000ff0c0c7812 */ /* 0x020fe200078ec0ff */
[----:B------:R-:W-:Y:S01]  /*4500*/  BSSY B1, `(.L_x_96) ;  /* 0x000000b000017945 */ /* 0x000fe20003800000 */
[----:B------:R-:W-:Y:S02]  /*4510*/  ISETP.LT.OR P1, PT, R25, 0x9, !P1 ;  /* 0x000000091900780c */ /* 0x000fe40004f21670 */
[----:B------:R-:W-:-:S05]  /*4520*/  F2FP.F16.E5M2.UNPACK_B R12, R12 ;  /* 0x0000000cff0c723e */ /* 0x000fca00020004ff */
[----:B01----:R-:W-:-:S05]  /*4530*/  HADD2.F32 R9, -RZ, R12.H0_H0 ;  /* 0x2000000cff097230 */ /* 0x003fca0000004100 */
[----:B------:R-:W-:-:S04]  /*4540*/  FMUL R8, R9, R10 ;  /* 0x0000000a09087220 */ /* 0x000fc80000400000 */
[----:B------:R-:W-:-:S05]  /*4550*/  FFMA R8, R11, R3, R8 ;  /* 0x000000030b087223 */ /* 0x000fca0000000008 */
[----:B------:R-:W-:Y:S02]  /*4560*/  F2FP.SATFINITE.E5M2.F32.PACK_AB_MERGE_C R9, RZ, R8, RZ ;  /* 0x00000008ff09723e */ /* 0x000fe400048060ff */
[----:B------:R-:W-:-:S03]  /*4570*/  PRMT R8, RZ, 0x7610, R8 ;  /* 0x00007610ff087816 */ /* 0x000fc60000000008 */
[----:B------:R0:W-:Y:S01]  /*4580*/  @!P0 STG.E.U8 desc[UR18][R6.64+0x38], R9 ;  /* 0x0000380906008986 */ /* 0x0001e2000c101112 */
[----:B------:R-:W-:Y:S05]  /*4590*/  @P1 BRA `(.L_x_97) ;  /* 0x0000000000041947 */ /* 0x000fea0003800000 */
[----:B------:R1:W5:Y:S02]  /*45a0*/  LDG.E.U8 R8, desc[UR18][R16.64+0x39] ;  /* 0x0000391210087981 */ /* 0x000364000c1e1100 */
.L_x_97:
[----:B------:R-:W-:Y:S05]  /*45b0*/  BSYNC B1 ;  /* 0x0000000000017941 */ /* 0x000fea0003800000 */
.L_x_96:
[----:B------:R-:W-:Y:S05]  /*45c0*/  @P1 BRA `(.L_x_98) ;  /* 0x0000000800601947 */ /* 0x000fea0003800000 */
[----:B-----5:R-:W-:-:S04]  /*45d0*/  LOP3.LUT R8, R8, 0xff, RZ, 0xc0, !PT ;  /* 0x000000ff08087812 */ /* 0x020fc800078ec0ff */
[----:B------:R-:W-:-:S05]  /*45e0*/  F2FP.F16.E5M2.UNPACK_B R8, R8 ;  /* 0x00000008ff08723e */ /* 0x000fca00020004ff */
[----:B0-----:R-:W-:-:S05]  /*45f0*/  HADD2.F32 R9, -RZ, R8.H0_H0 ;  /* 0x20000008ff097230 */ /* 0x001fca0000004100 */
[----:B------:R-:W-:-:S04]  /*4600*/  FMUL R9, R9, R10 ;  /* 0x0000000a09097220 */ /* 0x000fc80000400000 */
[----:B------:R-:W-:-:S05]  /*4610*/  FFMA R9, R14, R3, R9 ;  /* 0x000000030e097223 */ /* 0x000fca0000000009 */
[----:B------:R-:W-:-:S05]  /*4620*/  F2FP.SATFINITE.E5M2.F32.PACK_AB_MERGE_C R9, RZ, R9, RZ ;  /* 0x00000009ff09723e */ /* 0x000fca00048060ff */
[----:B------:R0:W-:Y:S01]  /*4630*/  STG.E.U8 desc[UR18][R6.64+0x39], R9 ;  /* 0x0000390906007986 */ /* 0x0001e2000c101112 */
[----:B------:R-:W-:Y:S05]  /*4640*/  BRA `(.L_x_98) ;  /* 0x0000000800407947 */ /* 0x000fea0003800000 */
.L_x_33:
[C---:B------:R-:W-:Y:S01]  /*4650*/  ISETP.GE.AND P3, PT, R26.reuse, 0x1, PT ;  /* 0x000000011a00780c */ /* 0x040fe20003f66270 */
[-C--:B--2---:R-:W-:Y:S01]  /*4660*/  FMUL R79, R79, R3.reuse ;  /* 0x000000034f4f7220 */ /* 0x084fe20000400000 */
[----:B------:R-:W-:Y:S01]  /*4670*/  ISETP.GE.AND P0, PT, R26, 0x2, PT ;  /* 0x000000021a00780c */ /* 0x000fe20003f06270 */
[-C--:B------:R-:W-:Y:S01]  /*4680*/  FMUL R78, R78, R3.reuse ;  /* 0x000000034e4e7220 */ /* 0x080fe20000400000 */
[----:B------:R-:W-:Y:S01]  /*4690*/  ISETP.LT.OR P1, PT, R25, 0x1, !P3 ;  /* 0x000000011900780c */ /* 0x000fe20005f21670 */
[-C--:B------:R-:W-:Y:S01]  /*46a0*/  FMUL R77, R77, R3.reuse ;  /* 0x000000034d4d7220 */ /* 0x080fe20000400000 */
[C---:B------:R-:W-:Y:S01]  /*46b0*/  ISETP.LT.OR P2, PT, R25.reuse, 0x1, !P0 ;  /* 0x000000011900780c */ /* 0x040fe20004741670 */
[-C--:B------:R-:W-:Y:S01]  /*46c0*/  FMUL R76, R76, R3.reuse ;  /* 0x000000034c4c7220 */ /* 0x080fe20000400000 */
[----:B------:R-:W-:Y:S01]  /*46d0*/  ISETP.LT.OR P3, PT, R25, 0x9, !P3 ;  /* 0x000000091900780c */ /* 0x000fe20005f61670 */
[----:B------:R-:W-:Y:S01]  /*46e0*/  FMUL R75, R75, R3 ;  /* 0x000000034b4b7220 */ /* 0x000fe20000400000 */
[----:B------:R-:W-:Y:S01]  /*46f0*/  F2FP.SATFINITE.E5M2.F32.PACK_AB_MERGE_C R79, RZ, R79, RZ ;  /* 0x0000004fff4f723e */ /* 0x000fe200048060ff */
[-C--:B------:R-:W-:Y:S01]  /*4700*/  FMUL R74, R74, R3.reuse ;  /* 0x000000034a4a7220 */ /* 0x080fe20000400000 */
[----:B------:R-:W-:Y:S01]  /*4710*/  F2FP.SATFINITE.E5M2.F32.PACK_AB_MERGE_C R13, RZ, R78, RZ ;  /* 0x0000004eff0d723e */ /* 0x000fe200048060ff */
[----:B------:R-:W-:Y:S01]  /*4720*/  FMUL R73, R73, R3 ;  /* 0x0000000349497220 */ /* 0x000fe20000400000 */
[----:B------:R-:W-:Y:S01]  /*4730*/  F2FP.SATFINITE.E5M2.F32.PACK_AB_MERGE_C R77, RZ, R77, RZ ;  /* 0x0000004dff4d723e */ /* 0x000fe200048060ff */
[-C--:B------:R-:W-:Y:S01]  /*4740*/  FMUL R72, R72, R3.reuse ;  /* 0x0000000348487220 */ /* 0x080fe20000400000 */
[----:B------:R-:W-:Y:S01]  /*4750*/  ISETP.LT.OR P0, PT, R25, 0x9, !P0 ;  /* 0x000000091900780c */ /* 0x000fe20004701670 */
[----:B------:R-:W-:Y:S01]  /*4760*/  @!P1 STG.E.U8 desc[UR18][R8.64], R79 ;  /* 0x0000004f08009986 */ /* 0x000fe2000c101112 */
[C---:B------:R-:W-:Y:S01]  /*4770*/  ISETP.GE.AND P1, PT, R26.reuse, 0x9, PT ;  /* 0x000000091a00780c */ /* 0x040fe20003f26270 */
[----:B------:R-:W-:Y:S01]  /*4780*/  FMUL R71, R71, R3 ;  /* 0x0000000347477220 */ /* 0x000fe20000400000 */
[----:B------:R-:W-:Y:S01]  /*4790*/  F2FP.SATFINITE.E5M2.F32.PACK_AB_MERGE_C R75, RZ, R75, RZ ;  /* 0x0000004bff4b723e */ /* 0x000fe200048060ff */
[----:B------:R0:W-:Y:S01]  /*47a0*/  @!P2 STG.E.U8 desc[UR18][R8.64+0x1], R13 ;  /* 0x0000010d0800a986 */ /* 0x0001e2000c101112 */
[----:B------:R-:W-:Y:S01]  /*47b0*/  ISETP.GE.AND P2, PT, R26, 0xa, PT ;  /* 0x0000000a1a00780c */ /* 0x000fe20003f46270 */
[-C--:B------:R-:W-:Y:S01]  /*47c0*/  FMUL R70, R70, R3.reuse ;  /* 0x0000000346467220 */ /* 0x080fe20000400000 */
[----:B------:R-:W-:Y:S01]  /*47d0*/  F2FP.SATFINITE.E5M2.F32.PACK_AB_MERGE_C R17, RZ, R74, RZ ;  /* 0x0000004aff11723e */ /* 0x000fe200048060ff */
[----:B------:R-:W-:Y:S01]  /*47e0*/  @!P3 STG.E.U8 desc[UR18][R6.64], R77 ;  /* 0x0000004d0600b986 */ /* 0x000fe2000c101112 */
[C---:B------:R-:W-:Y:S01]  /*47f0*/  ISETP.LT.OR P3, PT, R25.reuse, 0x1, !P1 ;  /* 0x000000011900780c */ /* 0x040fe20004f61670 */
[-C--:B------:R-:W-:Y:S01]  /*4800*/  FMUL R68, R68, R3.reuse ;  /* 0x0000000344447220 */ /* 0x080fe20000400000 */
[----:B------:R-:W-:Y:S01]  /*4810*/  ISETP.LT.OR P5, PT, R25, 0x1, !P2 ;  /* 0x000000011900780c */ /* 0x000fe200057a1670 */
[-C--:B------:R-:W-:Y:S01]  /*4820*/  FMUL R67, R67, R3.reuse ;  /* 0x0000000343437220 */ /* 0x080fe20000400000 */
[----:B------:R-:W-:Y:S01]  /*4830*/  ISETP.LT.OR P1, PT, R25, 0x9, !P1 ;  /* 0x000000091900780c */ /* 0x000fe20004f21670 */
[----:B------:R-:W-:Y:S01]  /*4840*/  FMUL R65, R65, R3 ;  /* 0x0000000341417220 */ /* 0x000fe20000400000 */
[----:B------:R-:W-:Y:S01]  /*4850*/  F2FP.SATFINITE.E5M2.F32.PACK_AB_MERGE_C R73, RZ, R73, RZ ;  /* 0x00000049ff49723e */ /* 0x000fe200048060ff */
[-C--:B------:R-:W-:Y:S01]  /*4860*/  FMUL R66, R66, R3.reuse ;  /* 0x0000000342427220 */ /* 0x080fe20000400000 */
[----:B0-----:R-:W-:Y:S01]  /*4870*/  F2FP.SATFINITE.E5M2.F32.PACK_AB_MERGE_C R13, RZ, R76, RZ ;  /* 0x0000004cff0d723e */ /* 0x001fe200048060ff */
[-C--:B------:R-:W-:Y:S01]  /*4880*/  FMUL R64, R64, R3.reuse ;  /* 0x0000000340407220 */ /* 0x080fe20000400000 */
[----:B------:R-:W-:Y:S01]  /*4890*/  ISETP.LT.OR P2, PT, R25, 0x9, !P2 ;  /* 0x000000091900780c */ /* 0x000fe20005741670 */
[-C--:B------:R-:W-:Y:S01]  /*48a0*/  FMUL R63, R63, R3.reuse ;  /* 0x000000033f3f7220 */ /* 0x080fe20000400000 */
[----:B------:R-:W-:Y:S01]  /*48b0*/  F2FP.SATFINITE.E5M2.F32.PACK_AB_MERGE_C R27, RZ, R72, RZ ;  /* 0x00000048ff1b723e */ /* 0x000fe200048060ff */
[----:B------:R0:W-:Y:S01]  /*48c0*/  @!P0 STG.E.U8 desc[UR18][R6.64+0x1], R13 ;  /* 0x0000010d06008986 */ /* 0x0001e2000c101112 */
[C---:B------:R-:W-:Y:S01]  /*48d0*/  ISETP.GE.AND P0, PT, R26.reuse, 0x11, PT ;  /* 0x000000111a00780c */ /* 0x040fe20003f06270 */
[----:B------:R-:W-:Y:S01]  /*48e0*/  FMUL R61, R61, R3 ;  /* 0x000000033d3d7220 */ /* 0x000fe20000400000 */
[----:B------:R-:W-:Y:S01]  /*48f0*/  F2FP.SATFINITE.E5M2.F32.PACK_AB_MERGE_C R71, RZ, R71, RZ ;  /* 0x00000047ff47723e */ /* 0x000fe200048060ff */
[----:B------:R-:W-:Y:S01]  /*4900*/  @!P3 STG.E.U8 desc[UR18][R8.64+0x8], R75 ;  /* 0x0000084b0800b986 */ /* 0x000fe2000c101112 */
[----:B------:R-:W-:Y:S01]  /*4910*/  ISETP.GE.AND P3, PT, R26, 0x12, PT ;  /* 0x000000121a00780c */ /* 0x000fe20003f66270 */
[----:B------:R-:W-:Y:S01]  /*4920*/  FMUL R62, R62, R3 ;  /* 0x000000033e3e7220 */ /* 0x000fe20000400000 */
[----:B------:R-:W-:Y:S01]  /*4930*/  F2FP.SATFINITE.E5M2.F32.PACK_AB_MERGE_C R67, RZ, R67, RZ ;  /* 0x00000043ff43723e */ /* 0x000fe200048060ff */
[----:B------:R1:W-:Y:S01]  /*4940*/  @!P5 STG.E.U8 desc[UR18][R8.64+0x9], R17 ;  /* 0x000009110800d986 */ /* 0x0003e2000c101112 */
[----:B------:R-:W-:Y:S01]  /*4950*/  ISETP.LT.OR P5, PT, R25, 0x1, !P3 ;  /* 0x000000011900780c */ /* 0x000fe20005fa1670 */
[-C--:B------:R-:W-:Y:S01]  /*4960*/  FMUL R59, R59, R3.reuse ;  /* 0x000000033b3b7220 */ /* 0x080fe20000400000 */
[C---:B------:R-:W-:Y:S01]  /*4970*/  ISETP.LT.OR P3, PT, R25.reuse, 0x9, !P3 ;  /* 0x000000091900780c */ /* 0x040fe20005f61670 */
[----:B------:R-:W-:Y:S01]  /*4980*/  @!P1 STG.E.U8 desc[UR18][R6.64+0x8], R73 ;  /* 0x0000084906009986 */ /* 0x000fe2000c101112 */
[----:B------:R-:W-:Y:S01]  /*4990*/  ISETP.LT.OR P1, PT, R25, 0x1, !P0 ;  /* 0x000000011900780c */ /* 0x000fe20004721670 */
[-C--:B------:R-:W-:Y:S01]  /*49a0*/  FMUL R60, R60, R3.reuse ;  /* 0x000000033c3c7220 */ /* 0x080fe20000400000 */
[----:B0-----:R-:W-:Y:S01]  /*49b0*/  F2FP.SATFINITE.E5M2.F32.PACK_AB_MERGE_C R13, RZ, R70, RZ ;  /* 0x00000046ff0d723e */ /* 0x001fe200048060ff */
[----:B------:R-:W-:Y:S01]  /*49c0*/  @!P2 STG.E.U8 desc[UR18][R6.64+0x9], R27 ;  /* 0x0000091b0600a986 */ /* 0x000fe2000c101112 */
[----:B------:R-:W-:Y:S01]  /*49d0*/  ISETP.GE.AND P2, PT, R26, 0x19, PT ;  /* 0x000000191a00780c */ /* 0x000fe20003f46270 */
[-C--:B------:R-:W-:Y:S01]  /*49e0*/  FMUL R57, R57, R3.reuse ;  /* 0x0000000339397220 */ /* 0x080fe20000400000 */
[C---:B------:R-:W-:Y:S01]  /*49f0*/  ISETP.LT.OR P0, PT, R25.reuse, 0x9, !P0 ;  /* 0x000000091900780c */ /* 0x040fe20004701670 */
[-C--:B------:R-:W-:Y:S01]  /*4a00*/  FMUL R58, R58, R3.reuse ;  /* 0x000000033a3a7220 */ /* 0x080fe20000400000 */
[----:B------:R-:W-:Y:S01]  /*4a10*/  ISETP.LT.OR P6, PT, R25, 0x1, !P2 ;  /* 0x000000011900780c */ /* 0x000fe200057c1670 */
[----:B------:R0:W-:Y:S01]  /*4a20*/  @!P5 STG.E.U8 desc[UR18][R8.64+0x11], R13 ;  /* 0x0000110d0800d986 */ /* 0x0001e2000c101112 */
[----:B-1----:R-:W-:Y:S01]  /*4a30*/  F2FP.SATFINITE.E5M2.F32.PACK_AB_MERGE_C R17, RZ, R68, RZ ;  /* 0x00000044ff11723e */ /* 0x002fe200048060ff */
[----:B------:R-:W-:Y:S01]  /*4a40*/  FMUL R56, R56, R3 ;  /* 0x0000000338387220 */ /* 0x000fe20000400000 */
[----:B------:R-:W-:Y:S01]  /*4a50*/  F2FP.SATFINITE.E5M2.F32.PACK_AB_MERGE_C R65, RZ, R65, RZ ;  /* 0x00000041ff41723e */ /* 0x000fe200048060ff */
[----:B------:R-:W-:Y:S01]  /*4a60*/  @!P1 STG.E.U8 desc[UR18][R8.64+0x10], R71 ;  /* 0x0000104708009986 */ /* 0x000fe2000c101112 */
[----:B------:R-:W-:Y:S01]  /*4a70*/  ISETP.GE.AND P1, PT, R26, 0x1a, PT ;  /* 0x0000001a1a00780c */ /* 0x000fe20003f26270 */
[-C--:B------:R-:W-:Y:S01]  /*4a80*/  FMUL R23, R23, R3.reuse ;  /* 0x0000000317177220 */ /* 0x080fe20000400000 */
[C---:B------:R-:W-:Y:S01]  /*4a90*/  ISETP.LT.OR P2, PT, R25.reuse, 0x9, !P2 ;  /* 0x000000091900780c */ /* 0x040fe20005741670 */
[----:B------:R1:W-:Y:S01]  /*4aa0*/  @!P3 STG.E.U8 desc[UR18][R6.64+0x11], R17 ;  /* 0x000011110600b986 */ /* 0x0003e2000c101112 */
[----:B------:R-:W-:Y:S01]  /*4ab0*/  ISETP.LT.OR P5, PT, R25, 0x1, !P1 ;  /* 0x000000011900780c */ /* 0x000fe20004fa1670 */
[-C--:B------:R-:W-:Y:S01]  /*4ac0*/  FMUL R21, R21, R3.reuse ;  /* 0x0000000315157220 */ /* 0x080fe20000400000 */
[----:B------:R-:W-:Y:S01]  /*4ad0*/  ISETP.LT.OR P3, PT, R25, 0x9, !P1 ;  /* 0x000000091900780c */ /* 0x000fe20004f61670 */
[----:B------:R-:W-:Y:S01]  /*4ae0*/  @!P0 STG.E.U8 desc[UR18][R6.64+0x10], R67 ;  /* 0x0000104306008986 */ /* 0x000fe2000c101112 */
[----:B0-----:R-:W-:Y:S01]  /*4af0*/  F2FP.SATFINITE.E5M2.F32.PACK_AB_MERGE_C R13, RZ, R66, RZ ;  /* 0x00000042ff0d723e */ /* 0x001fe200048060ff */
[-C--:B------:R-:W-:Y:S01]  /*4b00*/  FMUL R22, R22, R3.reuse ;  /* 0x0000000316167220 */ /* 0x080fe20000400000 */
[C---:B------:R-:W-:Y:S01]  /*4b10*/  ISETP.GE.AND P0, PT, R26.reuse, 0x21, PT ;  /* 0x000000211a00780c */ /* 0x040fe20003f06270 */
[----:B------:R-:W-:Y:S01]  /*4b20*/  @!P6 STG.E.U8 desc[UR18][R8.64+0x18], R65 ;  /* 0x000018410800e986 */ /* 0x000fe2000c101112 */
[----:B------:R-:W-:Y:S01]  /*4b30*/  ISETP.GE.AND P1, PT, R26, 0x22, PT ;  /* 0x000000221a00780c */ /* 0x000fe20003f26270 */
[-C--:B------:R-:W-:Y:S01]  /*4b40*/  FMUL R19, R19, R3.reuse ;  /* 0x0000000313137220 */ /* 0x080fe20000400000 */
[C---:B------:R-:W-:Y:S01]  /*4b50*/  ISETP.LT.OR P6, PT, R25.reuse, 0x1, !P0 ;  /* 0x000000011900780c */ /* 0x040fe200047c1670 */
[-C--:B------:R-:W-:Y:S01]  /*4b60*/  FMUL R20, R20, R3.reuse ;  /* 0x0000000314147220 */ /* 0x080fe20000400000 */
[----:B-1----:R-:W-:Y:S01]  /*4b70*/  F2FP.SATFINITE.E5M2.F32.PACK_AB_MERGE_C R17, RZ, R64, RZ ;  /* 0x00000040ff11723e */ /* 0x002fe200048060ff */
[----:B------:R0:W-:Y:S01]  /*4b80*/  @!P5 STG.E.U8 desc[UR18][R8.64+0x19], R13 ;  /* 0x0000190d0800d986 */ /* 0x0001e2000c101112 */
[----:B------:R-:W-:Y:S01]  /*4b90*/  ISETP.LT.OR P5, PT, R25, 0x1, !P1 ;  /* 0x000000011900780c */ /* 0x000fe20004fa1670 */
[----:B------:R-:W-:Y:S01]  /*4ba0*/  FMUL R15, R15, R3 ;  /* 0x000000030f0f7220 */ /* 0x000fe20000400000 */
[----:B------:R-:W-:Y:S01]  /*4bb0*/  F2FP.SATFINITE.E5M2.F32.PACK_AB_MERGE_C R63, RZ, R63, RZ ;  /* 0x0000003fff3f723e */ /* 0x000fe200048060ff */
[----:B------:R1:W-:Y:S01]  /*4bc0*/  @!P3 STG.E.U8 desc[UR18][R6.64+0x19], R17 ;  /* 0x000019110600b986 */ /* 0x0003e2000c101112 */
[----:B------:R-:W-:Y:S01]  /*4bd0*/  F2FP.SATFINITE.E5M2.F32.PACK_AB_MERGE_C R61, RZ, R61, RZ ;  /* 0x0000003dff3d723e */ /* 0x000fe200048060ff */
[-C--:B------:R-:W-:Y:S01]  /*4be0*/  FMUL R18, R18, R3.reuse ;  /* 0x0000000312127220 */ /* 0x080fe20000400000 */
[----:B------:R-:W-:Y:S01]  /*4bf0*/  F2FP.SATFINITE.E5M2.F32.PACK_AB_MERGE_C R27, RZ, R62, RZ ;  /* 0x0000003eff1b723e */ /* 0x000fe200048060ff */
[----:B------:R-:W-:Y:S01]  /*4c00*/  @!P2 STG.E.U8 desc[UR18][R6.64+0x18], R63 ;  /* 0x0000183f0600a986 */ /* 0x000fe2000c101112 */
[----:B------:R-:W-:Y:S01]  /*4c10*/  ISETP.LT.OR P3, PT, R25, 0x9, !P1 ;  /* 0x000000091900780c */ /* 0x000fe20004f61670 */
[-C--:B------:R-:W-:Y:S01]  /*4c20*/  FMUL R11, R11, R3.reuse ;  /* 0x000000030b0b7220 */ /* 0x080fe20000400000 */
[----:B------:R-:W-:Y:S01]  /*4c30*/  ISETP.GE.AND P2, PT, R26, 0x29, PT ;  /* 0x000000291a00780c */ /* 0x000fe20003f46270 */
[----:B------:R-:W-:Y:S01]  /*4c40*/  @!P6 STG.E.U8 desc[UR18][R8.64+0x20], R61 ;  /* 0x0000203d0800e986 */ /* 0x000fe2000c101112 */
[C---:B------:R-:W-:Y:S01]  /*4c50*/  ISETP.LT.OR P0, PT, R25.reuse, 0x9, !P0 ;  /* 0x000000091900780c */ /* 0x040fe20004701670 */
[----:B------:R-:W-:Y:S01]  /*4c60*/  FMUL R14, R14, R3 ;  /* 0x000000030e0e7220 */ /* 0x000fe20000400000 */
[----:B------:R-:W-:Y:S01]  /*4c70*/  ISETP.GE.AND P1, PT, R26, 0x2a, PT ;  /* 0x0000002a1a00780c */ /* 0x000fe20003f26270 */
[----:B------:R-:W-:Y:S01]  /*4c80*/  @!P5 STG.E.U8 desc[UR18][R8.64+0x21], R27 ;  /* 0x0000211b0800d986 */ /* 0x000fe2000c101112 */
[----:B------:R-:W-:-:S02]  /*4c90*/  ISETP.LT.OR P6, PT, R25, 0x1, !P2 ;  /* 0x000000011900780c */ /* 0x000fc400057c1670 */
[C---:B------:R-:W-:Y:S02]  /*4ca0*/  ISETP.LT.OR P5, PT, R25.reuse, 0x1, !P1 ;  /* 0x000000011900780c */ /* 0x040fe40004fa1670 */
[----:B------:R-:W-:Y:S02]  /*4cb0*/  F2FP.SATFINITE.E5M2.F32.PACK_AB_MERGE_C R59, RZ, R59, RZ ;  /* 0x0000003bff3b723e */ /* 0x000fe400048060ff */
[----:B0-----:R-:W-:Y:S02]  /*4cc0*/  F2FP.SATFINITE.E5M2.F32.PACK_AB_MERGE_C R13, RZ, R60, RZ ;  /* 0x0000003cff0d723e */ /* 0x001fe400048060ff */
[----:B------:R-:W-:Y:S01]  /*4cd0*/  F2FP.SATFINITE.E5M2.F32.PACK_AB_MERGE_C R57, RZ, R57, RZ ;  /* 0x00000039ff39723e */ /* 0x000fe200048060ff */
[----:B------:R-:W-:Y:S01]  /*4ce0*/  @!P0 STG.E.U8 desc[UR18][R6.64+0x20], R59 ;  /* 0x0000203b06008986 */ /* 0x000fe2000c101112 */
[----:B-1----:R-:W-:Y:S02]  /*4cf0*/  F2FP.SATFINITE.E5M2.F32.PACK_AB_MERGE_C R17, RZ, R58, RZ ;  /* 0x0000003aff11723e */ /* 0x002fe400048060ff */
[C---:B------:R-:W-:Y:S01]  /*4d00*/  ISETP.LT.OR P1, PT, R25.reuse, 0x9, !P1 ;  /* 0x000000091900780c */ /* 0x040fe20004f21670 */
[----:B------:R0:W-:Y:S01]  /*4d10*/  @!P3 STG.E.U8 desc[UR18][R6.64+0x21], R13 ;  /* 0x0000210d0600b986 */ /* 0x0001e2000c101112 */
[----:B------:R-:W-:-:S02]  /*4d20*/  ISETP.LT.OR P2, PT, R25, 0x9, !P2 ;  /* 0x000000091900780c */ /* 0x000fc40005741670 */
[C---:B------:R-:W-:Y:S01]  /*4d30*/  ISETP.GE.AND P3, PT, R26.reuse, 0x31, PT ;  /* 0x000000311a00780c */ /* 0x040fe20003f66270 */
[----:B------:R-:W-:Y:S01]  /*4d40*/  @!P6 STG.E.U8 desc[UR18][R8.64+0x28], R57 ;  /* 0x000028390800e986 */ /* 0x000fe2000c101112 */
[----:B------:R-:W-:Y:S02]  /*4d50*/  ISETP.GE.AND P0, PT, R26, 0x32, PT ;  /* 0x000000321a00780c */ /* 0x000fe40003f06270 */
[----:B------:R-:W-:Y:S01]  /*4d60*/  F2FP.SATFINITE.E5M2.F32.PACK_AB_MERGE_C R23, RZ, R23, RZ ;  /* 0x00000017ff17723e */ /* 0x000fe200048060ff */
[----:B------:R1:W-:Y:S01]  /*4d70*/  @!P5 STG.E.U8 desc[UR18][R8.64+0x29], R17 ;  /* 0x000029110800d986 */ /* 0x0003e2000c101112 */
[C---:B------:R-:W-:Y:S02]  /*4d80*/  ISETP.LT.OR P5, PT, R25.reuse, 0x1, !P3 ;  /* 0x000000011900780c */ /* 0x040fe40005fa1670 */
[----:B------:R-:W-:Y:S02]  /*4d90*/  ISETP.LT.OR P6, PT, R25, 0x1, !P0 ;  /* 0x000000011900780c */ /* 0x000fe400047c1670 */
[----:B0-----:R-:W-:Y:S01]  /*4da0*/  F2FP.SATFINITE.E5M2.F32.PACK_AB_MERGE_C R13, RZ, R56, RZ ;  /* 0x00000038ff0d723e */ /* 0x001fe200048060ff */
[----:B------:R-:W-:Y:S01]  /*4db0*/  @!P2 STG.E.U8 desc[UR18][R6.64+0x28], R23 ;  /* 0x000028170600a986 */ /* 0x000fe2000c101112 */
[----:B------:R-:W-:-:S02]  /*4dc0*/  F2FP.SATFINITE.E5M2.F32.PACK_AB_MERGE_C R21, RZ, R21, RZ ;  /* 0x00000015ff15723e */ /* 0x000fc400048060ff */
[C---:B------:R-:W-:Y:S01]  /*4dd0*/  ISETP.GE.AND P2, PT, R26.reuse, 0x3a, PT ;  /* 0x0000003a1a00780c */ /* 0x040fe20003f46270 */
[----:B------:R0:W-:Y:S01]  /*4de0*/  @!P1 STG.E.U8 desc[UR18][R6.64+0x29], R13 ;  /* 0x0000290d06009986 */ /* 0x0001e2000c101112 */
[C---:B------:R-:W-:Y:S02]  /*4df0*/  ISETP.LT.OR P1, PT, R25.reuse, 0x9, !P3 ;  /* 0x000000091900780c */ /* 0x040fe40005f21670 */
[----:B-1----:R-:W-:Y:S01]  /*4e00*/  F2FP.SATFINITE.E5M2.F32.PACK_AB_MERGE_C R17, RZ, R22, RZ ;  /* 0x00000016ff11723e */ /* 0x002fe200048060ff */
[----:B------:R-:W-:Y:S01]  /*4e10*/  @!P5 STG.E.U8 desc[UR18][R8.64+0x30], R21 ;  /* 0x000030150800d986 */ /* 0x000fe2000c101112 */
[----:B------:R-:W-:Y:S02]  /*4e20*/  ISETP.GE.AND P3, PT, R26, 0x39, PT ;  /* 0x000000391a00780c */ /* 0x000fe40003f66270 */
[C---:B------:R-:W-:Y:S01]  /*4e30*/  ISETP.LT.OR P0, PT, R25.reuse, 0x9, !P0 ;  /* 0x000000091900780c */ /* 0x040fe20004701670 */
[----:B------:R1:W-:Y:S01]  /*4e40*/  @!P6 STG.E.U8 desc[UR18][R8.64+0x31], R17 ;  /* 0x000031110800e986 */ /* 0x0003e2000c101112 */
[----:B------:R-:W-:-:S02]  /*4e50*/  ISETP.LT.OR P5, PT, R25, 0x1, !P3 ;  /* 0x000000011900780c */ /* 0x000fc40005fa1670 */
[C---:B------:R-:W-:Y:S02]  /*4e60*/  ISETP.LT.OR P6, PT, R25.reuse, 0x1, !P2 ;  /* 0x000000011900780c */ /* 0x040fe400057c1670 */
[C---:B------:R-:W-:Y:S02]  /*4e70*/  ISETP.LT.OR P3, PT, R25.reuse, 0x9, !P3 ;  /* 0x000000091900780c */ /* 0x040fe40005f61670 */
[----:B------:R-:W-:Y:S02]  /*4e80*/  ISETP.LT.OR P2, PT, R25, 0x9, !P2 ;  /* 0x000000091900780c */ /* 0x000fe40005741670 */
[----:B------:R-:W-:Y:S02]  /*4e90*/  F2FP.SATFINITE.E5M2.F32.PACK_AB_MERGE_C R19, RZ, R19, RZ ;  /* 0x00000013ff13723e */ /* 0x000fe400048060ff */
[----:B0-----:R-:W-:Y:S02]  /*4ea0*/  F2FP.SATFINITE.E5M2.F32.PACK_AB_MERGE_C R13, RZ, R20, RZ ;  /* 0x00000014ff0d723e */ /* 0x001fe400048060ff */
[----:B------:R-:W-:Y:S01]  /*4eb0*/  F2FP.SATFINITE.E5M2.F32.PACK_AB_MERGE_C R15, RZ, R15, RZ ;  /* 0x0000000fff0f723e */ /* 0x000fe200048060ff */
[----:B------:R0:W-:Y:S01]  /*4ec0*/  @!P1 STG.E.U8 desc[UR18][R6.64+0x30], R19 ;  /* 0x0000301306009986 */ /* 0x0001e2000c101112 */
[----:B-1----:R-:W-:-:S02]  /*4ed0*/  F2FP.SATFINITE.E5M2.F32.PACK_AB_MERGE_C R17, RZ, R18, RZ ;  /* 0x00000012ff11723e */ /* 0x002fc400048060ff */
[----:B------:R-:W-:Y:S01]  /*4ee0*/  F2FP.SATFINITE.E5M2.F32.PACK_AB_MERGE_C R11, RZ, R11, RZ ;  /* 0x0000000bff0b723e */ /* 0x000fe200048060ff */
[----:B------:R0:W-:Y:S01]  /*4ef0*/  @!P0 STG.E.U8 desc[UR18][R6.64+0x31], R13 ;  /* 0x0000310d06008986 */ /* 0x0001e2000c101112 */
[----:B------:R-:W-:-:S03]  /*4f00*/  F2FP.SATFINITE.E5M2.F32.PACK_AB_MERGE_C R21, RZ, R14, RZ ;  /* 0x0000000eff15723e */ /* 0x000fc600048060ff */
[----:B------:R0:W-:Y:S04]  /*4f10*/  @!P5 STG.E.U8 desc[UR18][R8.64+0x38], R15 ;  /* 0x0000380f0800d986 */ /* 0x0001e8000c101112 */
[----:B------:R0:W-:Y:S04]  /*4f20*/  @!P6 STG.E.U8 desc[UR18][R8.64+0x39], R17 ;  /* 0x000039110800e986 */ /* 0x0001e8000c101112 */
[----:B------:R0:W-:Y:S04]  /*4f30*/  @!P3 STG.E.U8 desc[UR18][R6.64+0x38], R11 ;  /* 0x0000380b0600b986 */ /* 0x0001e8000c101112 */
[----:B------:R0:W-:Y:S02]  /*4f40*/  @!P2 STG.E.U8 desc[UR18][R6.64+0x39], R21 ;  /* 0x000039150600a986 */ /* 0x0001e4000c101112 */
.L_x_98:
[----:B------:R-:W-:Y:S05]  /*4f50*/  BSYNC B0 ;  /* 0x0000000000007941 */ /* 0x000fea0003800000 */
.L_x_32:
[----:B------:R-:W-:Y:S01]  /*4f60*/  ULDC UR6, c[0x0][0xc] ;  /* 0x0000030000067ab9 */ /* 0x000fe20000000800 */
[----:B------:R-:W-:Y:S01]  /*4f70*/  ULDC UR7, c[0x0][0x10] ;  /* 0x0000040000077ab9 */ /* 0x000fe20000000800 */
[----:B0-----:R-:W0:Y:S01]  /*4f80*/  LDC R9, c[0x0][0x14] ;  /* 0x00000500ff097b82 */ /* 0x001e220000000800 */
[----:B------:R-:W-:Y:S01]  /*4f90*/  UIMAD.WIDE.U32 UR6, UR6, UR7, URZ ;  /* 0x00000007060672a5 */ /* 0x000fe2000f8e003f */
[----:B------:R-:W-:Y:S02]  /*4fa0*/  IMAD.MOV.U32 R6, RZ, RZ, R0 ;  /* 0x000000ffff067224 */ /* 0x000fe400078e0000 */
[----:B------:R-:W-:Y:S02]  /*4fb0*/  IMAD.MOV.U32 R7, RZ, RZ, R5 ;  /* 0x000000ffff077224 */ /* 0x000fe400078e0005 */
[----:B------:R-:W-:Y:S02]  /*4fc0*/  IMAD.MOV.U32 R12, RZ, RZ, -0x1 ;  /* 0xffffffffff0c7424 */ /* 0x000fe400078e00ff */
[----:B------:R-:W-:-:S02]  /*4fd0*/  IMAD.MOV.U32 R69, RZ, RZ, -0x1 ;  /* 0xffffffffff457424 */ /* 0x000fc400078e00ff */
[----:B0-----:R-:W-:-:S04]  /*4fe0*/  IMAD.WIDE.U32 R6, R9, UR6, R6 ;  /* 0x0000000609067c25 */ /* 0x001fc8000f8e0006 */
[----:B------:R-:W-:Y:S01]  /*4ff0*/  IMAD R5, R9, UR7, RZ ;  /* 0x0000000709057c24 */ /* 0x000fe2000f8e02ff */
[----:B------:R-:W-:Y:S01]  /*5000*/  ULDC.64 UR6, c[0x0][0x650] ;  /* 0x0001940000067ab9 */ /* 0x000fe20000000a00 */
[----:B------:R-:W-:Y:S01]  /*5010*/  IMAD.MOV.U32 R0, RZ, RZ, R6 ;  /* 0x000000ffff007224 */ /* 0x000fe200078e0006 */
[----:B------:R-:W-:Y:S01]  /*5020*/  ISETP.GE.U32.AND P0, PT, R6, UR6, PT ;  /* 0x0000000606007c0c */ /* 0x000fe2000bf06070 */
[----:B------:R-:W-:Y:S01]  /*5030*/  IMAD.IADD R5, R7, 0x1, R5 ;  /* 0x0000000107057824 */ /* 0x000fe200078e0205 */
[----:B------:R-:W-:-:S04]  /*5040*/  PRMT R7, RZ, 0x7610, R7 ;  /* 0x00007610ff077816 */ /* 0x000fc80000000007 */
[----:B------:R-:W-:-:S13]  /*5050*/  ISETP.GE.U32.AND.EX P0, PT, R5, UR7, PT, P0 ;  /* 0x0000000705007c0c */ /* 0x000fda000bf06100 */
[----:B------:R-:W-:Y:S05]  /*5060*/  @P0 BRA `(.L_x_99) ;  /* 0x0000000400640947 */ /* 0x000fea0003800000 */
[----:B------:R-:W0:Y:S01]  /*5070*/  S2R R20, SR_CTAID.X ;  /* 0x0000000000147919 */ /* 0x000e220000002500 */
[----:B------:R-:W0:Y:S01]  /*5080*/  LDC.64 R14, c[0x0][0x628] ;  /* 0x00018a00ff0e7b82 */ /* 0x000e220000000a00 */
[----:B------:R-:W-:Y:S01]  /*5090*/  ULDC UR6, c[0x0][0x150] ;  /* 0x0000540000067ab9 */ /* 0x000fe20000000800 */
[----:B------:R-:W-:Y:S01]  /*50a0*/  IMAD.MOV.U32 R12, RZ, RZ, R0 ;  /* 0x000000ffff0c7224 */ /* 0x000fe200078e0000 */
[----:B------:R-:W0:Y:S01]  /*50b0*/  S2R R22, SR_CTAID.Y ;  /* 0x0000000000167919 */ /* 0x000e220000002600 */
[----:B------:R-:W-:-:S04]  /*50c0*/  IMAD.MOV.U32 R13, RZ, RZ, R5 ;  /* 0x000000ffff0d7224 */ /* 0x000fc800078e0005 */
[----:B------:R-:W0:Y:S08]  /*50d0*/  LDC R23, c[0x0][0x144] ;  /* 0x00005100ff177b82 */ /* 0x000e300000000800 */
[----:B-1234-:R-:W1:Y:S08]  /*50e0*/  LDC R16, c[0x0][0x630] ;  /* 0x00018c00ff107b82 */ /* 0x01ee700000000800 */
[----:B------:R-:W2:Y:S01]  /*50f0*/  LDC.64 R18, c[0x0][0x620] ;  /* 0x00018800ff127b82 */ /* 0x000ea20000000a00 */
[----:B0-----:R-:W-:-:S04]  /*5100*/  ISETP.NE.U32.AND P0, PT, R14, RZ, PT ;  /* 0x000000ff0e00720c */ /* 0x001fc80003f05070 */
[----:B------:R-:W-:Y:S02]  /*5110*/  ISETP.NE.AND.EX P0, PT, R15, RZ, PT, P0 ;  /* 0x000000ff0f00720c */ /* 0x000fe40003f05300 */
[----:B------:R-:W-:-:S05]  /*5120*/  I2FP.F32.U32 R6, R20 ;  /* 0x0000001400067245 */ /* 0x000fca0000201000 */
[----:B------:R-:W-:-:S04]  /*5130*/  FMUL R6, R6, UR6 ;  /* 0x0000000606067c20 */ /* 0x000fc80008400000 */
[----:B------:R0:W3:Y:S02]  /*5140*/  F2I.U32.TRUNC.NTZ R21, R6 ;  /* 0x0000000600157305 */ /* 0x0000e4000020f000 */
[----:B-1----:R-:W-:Y:S05]  /*5150*/  @!P0 BRA `(.L_x_100) ;  /* 0x0000000000288947 */ /* 0x002fea0003800000 */
[----:B------:R-:W1:Y:S02]  /*5160*/  LDC R7, c[0x0][0x634] ;  /* 0x00018d00ff077b82 */ /* 0x000e640000000800 */
[----:B-1----:R-:W-:-:S05]  /*5170*/  IADD3 R11, P0, R0, R7, RZ ;  /* 0x00000007000b7210 */ /* 0x002fca0007f1e0ff */
[----:B------:R-:W-:-:S04]  /*5180*/  IMAD.X R17, RZ, RZ, R5, P0 ;  /* 0x000000ffff117224 */ /* 0x000fc800000e0605 */
[----:B0-----:R-:W-:-:S04]  /*5190*/  IMAD.WIDE.U32 R6, R17, R14, RZ ;  /* 0x0000000e11067225 */ /* 0x001fc800078e00ff */
[----:B-----5:R-:W-:-:S04]  /*51a0*/  IMAD.WIDE.U32 R8, P0, R11, R15, R6 ;  /* 0x0000000f0b087225 */ /* 0x020fc80007800006 */
[----:B------:R-:W-:-:S04]  /*51b0*/  IMAD.WIDE.U32 R6, R11, R14, RZ ;  /* 0x0000000e0b067225 */ /* 0x000fc800078e00ff */
[----:B------:R-:W-:Y:S01]  /*51c0*/  IMAD.X R13, RZ, RZ, RZ, P0 ;  /* 0x000000ffff0d7224 */ /* 0x000fe200000e06ff */
[----:B------:R-:W-:Y:S01]  /*51d0*/  IADD3 RZ, P0, R7, R8, RZ ;  /* 0x0000000807ff7210 */ /* 0x000fe20007f1e0ff */
[----:B------:R-:W-:-:S04]  /*51e0*/  IMAD.MOV.U32 R12, RZ, RZ, R9 ;  /* 0x000000ffff0c7224 */ /* 0x000fc800078e0009 */
[----:B------:R-:W-:-:S08]  /*51f0*/  IMAD.WIDE.U32.X R12, R17, R15, R12, P0 ;  /* 0x0000000f110c7225 */ /* 0x000fd000000e040c */
.L_x_100:
[-CC-:B------:R-:W-:Y:S01]  /*5200*/  SHF.R.U64 R69, R12, R16.reuse, R13.reuse ;  /* 0x000000100c457219 */ /* 0x180fe2000000120d */
[----:B------:R-:W1:Y:S01]  /*5210*/  LDC.64 R28, c[0x0][0x640] ;  /* 0x00019000ff1c7b82 */ /* 0x000e620000000a00 */
[----:B0-----:R-:W-:Y:S01]  /*5220*/  SHF.R.U32.HI R6, RZ, R16, R13 ;  /* 0x00000010ff067219 */ /* 0x001fe2000001160d */
[----:B---3--:R-:W-:Y:S01]  /*5230*/  IMAD.MOV R21, RZ, RZ, -R21 ;  /* 0x000000ffff157224 */ /* 0x008fe200078e0a15 */
[----:B------:R-:W-:Y:S01]  /*5240*/  IADD3 R9, P0, RZ, -R69, RZ ;  /* 0x80000045ff097210 */ /* 0x000fe20007f1e0ff */
[----:B------:R-:W-:Y:S01]  /*5250*/  ULDC UR6, c[0x0][0x154] ;  /* 0x0000550000067ab9 */ /* 0x000fe20000000800 */
[----:B------:R-:W-:Y:S02]  /*5260*/  IMAD.MOV.U32 R11, RZ, RZ, 0x1 ;  /* 0x00000001ff0b7424 */ /* 0x000fe400078e00ff */
[----:B------:R-:W-:Y:S01]  /*5270*/  IMAD R21, R23, R21, R20 ;  /* 0x0000001517157224 */ /* 0x000fe200078e0214 */
[----:B------:R-:W0:Y:S01]  /*5280*/  LDC R12, c[0x0][0x618] ;  /* 0x00018600ff0c7b82 */ /* 0x000e220000000800 */
[----:B------:R-:W-:-:S02]  /*5290*/  IMAD.X R7, RZ, RZ, ~R6, P0 ;  /* 0x000000ffff077224 */ /* 0x000fc400000e0e06 */
[----:B------:R-:W-:Y:S02]  /*52a0*/  IMAD.MOV.U32 R6, RZ, RZ, R0 ;  /* 0x000000ffff067224 */ /* 0x000fe400078e0000 */
[-C--:B--2--5:R-:W-:Y:S02]  /*52b0*/  IMAD R8, R7, R18.reuse, RZ ;  /* 0x0000001207087224 */ /* 0x0a4fe400078e02ff */
[----:B------:R-:W-:Y:S01]  /*52c0*/  IMAD.MOV.U32 R7, RZ, RZ, R5 ;  /* 0x000000ffff077224 */ /* 0x000fe200078e0005 */
[----:B------:R-:W2:Y:S01]  /*52d0*/  LDC R24, c[0x0][0x608] ;  /* 0x00018200ff187b82 */ /* 0x000ea20000000800 */
[----:B------:R-:W-:-:S04]  /*52e0*/  IMAD.WIDE.U32 R6, R9, R18, R6 ;  /* 0x0000001209067225 */ /* 0x000fc800078e0006 */
[----:B------:R-:W-:-:S03]  /*52f0*/  IMAD R9, R9, R19, R8 ;  /* 0x0000001309097224 */ /* 0x000fc600078e0208 */
[----:B------:R-:W3:Y:S01]  /*5300*/  LDC R26, c[0x0][0x658] ;  /* 0x00019600ff1a7b82 */ /* 0x000ee20000000800 */
[----:B------:R-:W-:Y:S01]  /*5310*/  I2FP.F32.U32 R8, R22 ;  /* 0x0000001600087245 */ /* 0x000fe20000201000 */
[----:B------:R-:W-:Y:S01]  /*5320*/  IMAD.IADD R7, R7, 0x1, R9 ;  /* 0x0000000107077824 */ /* 0x000fe200078e0209 */
[----:B-1----:R-:W-:Y:S01]  /*5330*/  ISETP.NE.U32.AND P0, PT, R28, RZ, PT ;  /* 0x000000ff1c00720c */ /* 0x002fe20003f05070 */
[----:B------:R-:W-:Y:S02]  /*5340*/  IMAD.MOV.U32 R9, RZ, RZ, -0x1 ;  /* 0xffffffffff097424 */ /* 0x000fe400078e00ff */
[----:B------:R-:W-:Y:S02]  /*5350*/  FMUL R8, R8, UR6 ;  /* 0x0000000608087c20 */ /* 0x000fe40008400000 */
[----:B------:R-:W1:Y:S01]  /*5360*/  LDC R19, c[0x0][0x148] ;  /* 0x00005200ff137b82 */ /* 0x000e620000000800 */
[----:B0-----:R-:W-:Y:S01]  /*5370*/  SHF.R.U64 R16, R6, R12, R7 ;  /* 0x0000000c06107219 */ /* 0x001fe20000001207 */
[----:B------:R0:W4:Y:S01]  /*5380*/  F2I.U32.TRUNC.NTZ R17, R8 ;  /* 0x0000000800117305 */ /* 0x000122000020f000 */
[----:B------:R-:W-:-:S02]  /*5390*/  ISETP.NE.AND.EX P0, PT, R29, RZ, PT, P0 ;  /* 0x000000ff1d00720c */ /* 0x000fc40003f05300 */
[----:B------:R-:W-:-:S03]  /*53a0*/  SHF.R.U32.HI R7, RZ, R12, R7 ;  /* 0x0000000cff077219 */ /* 0x000fc60000011607 */
[----:B------:R-:W0:Y:S01]  /*53b0*/  LDC R20, c[0x0][0x600] ;  /* 0x00018000ff147b82 */ /* 0x000e220000000800 */
[-CC-:B--2---:R-:W-:Y:S02]  /*53c0*/  SHF.R.U64 R14, R16, R24.reuse, R7.reuse ;  /* 0x00000018100e7219 */ /* 0x184fe40000001207 */
[----:B------:R-:W-:-:S05]  /*53d0*/  SHF.R.U32.HI R7, RZ, R24, R7 ;  /* 0x00000018ff077219 */ /* 0x000fca0000011607 */
[----:B------:R-:W2:Y:S01]  /*53e0*/  LDC R25, c[0x0][0x648] ;  /* 0x00019200ff197b82 */ /* 0x000ea20000000800 */
[-CC-:B---3--:R-:W-:Y:S02]  /*53f0*/  SHF.R.U64 R18, R14, R26.reuse, R7.reuse ;  /* 0x0000001a0e127219 */ /* 0x188fe40000001207 */
[-C--:B------:R-:W-:Y:S02]  /*5400*/  SHF.L.U32 R9, R9, R26.reuse, RZ ;  /* 0x0000001a09097219 */ /* 0x080fe400000006ff */
[-C--:B------:R-:W-:Y:S01]  /*5410*/  SHF.R.U32.HI R7, RZ, R26.reuse, R7 ;  /* 0x0000001aff077219 */ /* 0x080fe20000011607 */
[----:B------:R-:W-:Y:S01]  /*5420*/  IMAD.MOV.U32 R6, RZ, RZ, R18 ;  /* 0x000000ffff067224 */ /* 0x000fe200078e0012 */
[----:B------:R-:W-:Y:S01]  /*5430*/  SHF.L.U32 R24, R11, R26, RZ ;  /* 0x0000001a0b187219 */ /* 0x000fe200000006ff */
[----:B------:R-:W3:Y:S01]  /*5440*/  LDC R27, c[0x0][0x638] ;  /* 0x00018e00ff1b7b82 */ /* 0x000ee20000000800 */
[----:B------:R-:W-:-:S07]  /*5450*/  LOP3.LUT R23, RZ, R9, RZ, 0x33, !PT ;  /* 0x00000009ff177212 */ /* 0x000fce00078e33ff */
[----:B------:R-:W0:Y:S01]  /*5460*/  LDC R30, c[0x0][0x610] ;  /* 0x00018400ff1e7b82 */ /* 0x000e220000000800 */
[----:B----4-:R-:W-:Y:S05]  /*5470*/  @!P0 BRA `(.L_x_101) ;  /* 0x0000000000288947 */ /* 0x010fea0003800000 */
[----:B------:R-:W4:Y:S02]  /*5480*/  LDC R11, c[0x0][0x64c] ;  /* 0x00019300ff0b7b82 */ /* 0x000f240000000800 */
[----:B----4-:R-:W-:-:S05]  /*5490*/  IADD3 R11, P0, R18, R11, RZ ;  /* 0x0000000b120b7210 */ /* 0x010fca0007f1e0ff */
[----:B------:R-:W-:-:S04]  /*54a0*/  IMAD.X R15, RZ, RZ, R7, P0 ;  /* 0x000000ffff0f7224 */ /* 0x000fc800000e0607 */
[----:B------:R-:W-:-:S04]  /*54b0*/  IMAD.WIDE.U32 R6, R15, R28, RZ ;  /* 0x0000001c0f067225 */ /* 0x000fc800078e00ff */
[----:B0-----:R-:W-:-:S04]  /*54c0*/  IMAD.WIDE.U32 R8, P0, R11, R29, R6 ;  /* 0x0000001d0b087225 */ /* 0x001fc80007800006 */
[----:B------:R-:W-:-:S04]  /*54d0*/  IMAD.WIDE.U32 R6, R11, R28, RZ ;  /* 0x0000001c0b067225 */ /* 0x000fc800078e00ff */
[----:B------:R-:W-:Y:S01]  /*54e0*/  IMAD.X R13, RZ, RZ, RZ, P0 ;  /* 0x000000ffff0d7224 */ /* 0x000fe200000e06ff */
[----:B------:R-:W-:Y:S01]  /*54f0*/  IADD3 RZ, P0, R7, R8, RZ ;  /* 0x0000000807ff7210 */ /* 0x000fe20007f1e0ff */
[----:B------:R-:W-:-:S04]  /*5500*/  IMAD.MOV.U32 R12, RZ, RZ, R9 ;  /* 0x000000ffff0c7224 */ /* 0x000fc800078e0009 */
[----:B------:R-:W-:-:S08]  /*5510*/  IMAD.WIDE.U32.X R6, R15, R29, R12, P0 ;  /* 0x0000001d0f067225 */ /* 0x000fd000000e040c */
.L_x_101:
[----:B--2---:R-:W-:Y:S01]  /*5520*/  SHF.R.U64 R6, R6, R25, R7 ;  /* 0x0000001906067219 */ /* 0x004fe20000001207 */
[----:B0-----:R-:W-:Y:S01]  /*5530*/  VIADD R11, R20, 0xffffffff ;  /* 0xffffffff140b7836 */ /* 0x001fe20000000000 */
[----:B------:R-:W-:Y:S01]  /*5540*/  LOP3.LUT R9, R14, R23, RZ, 0xc0, !PT ;  /* 0x000000170e097212 */ /* 0x000fe200078ec0ff */
[----:B------:R-:W-:Y:S02]  /*5550*/  IMAD.MOV R17, RZ, RZ, -R17 ;  /* 0x000000ffff117224 */ /* 0x000fe400078e0a11 */
[----:B------:R-:W-:Y:S02]  /*5560*/  IMAD.MOV R7, RZ, RZ, -R6 ;  /* 0x000000ffff077224 */ /* 0x000fe400078e0a06 */
[----:B------:R-:W-:Y:S01]  /*5570*/  IMAD R24, R24, R6, R9 ;  /* 0x0000000618187224 */ /* 0x000fe200078e0209 */
[----:B------:R-:W-:Y:S01]  /*5580*/  LOP3.LUT R9, R16, R11, RZ, 0xc0, !PT ;  /* 0x0000000b10097212 */ /* 0x000fe200078ec0ff */
[----:B-1----:R-:W-:Y:S02]  /*5590*/  @P4 IMAD R21, R19, R17, R22 ;  /* 0x0000001113154224 */ /* 0x002fe400078e0216 */
[----:B---3--:R-:W-:-:S02]  /*55a0*/  IMAD R6, R7, R27, R18 ;  /* 0x0000001b07067224 */ /* 0x008fc400078e0212 */
[----:B------:R-:W-:Y:S02]  /*55b0*/  IMAD R24, R24, R30, R21 ;  /* 0x0000001e18187224 */ /* 0x000fe400078e0215 */
[----:B------:R-:W-:Y:S02]  /*55c0*/  IMAD R9, R6, R20, R9 ;  /* 0x0000001406097224 */ /* 0x000fe400078e0209 */
[----:B------:R-:W-:-:S03]  /*55d0*/  IMAD.MOV.U32 R7, RZ, RZ, 0x1 ;  /* 0x00000001ff077424 */ /* 0x000fc600078e00ff */
[----:B------:R-:W-:Y:S02]  /*55e0*/  SEL R12, R9, R24, !P4 ;  /* 0x00000018090c7207 */ /* 0x000fe40006000000 */
[----:B------:R-:W-:-:S07]  /*55f0*/  SEL R24, R24, R9, !P4 ;  /* 0x0000000918187207 */ /* 0x000fce0006000000 */
.L_x_99:
[----:B------:R-:W-:Y:S01]  /*5600*/  LOP3.LUT P0, RZ, R7, 0xff, RZ, 0xc0, !PT ;  /* 0x000000ff07ff7812 */ /* 0x000fe2000780c0ff */
[----:B-1234-:R-:W-:-:S12]  /*5610*/  IMAD.MOV.U32 R16, RZ, RZ, R24 ;  /* 0x000000ffff107224 */ /* 0x01efd800078e0018 */
[----:B------:R-:W-:Y:S05]  /*5620*/  @P0 BRA `(.L_x_102) ;  /* 0xffffffbc00580947 */ /* 0x000fea000383ffff */
[----:B------:R-:W-:Y:S05]  /*5630*/  EXIT ;  /* 0x000000000000794d */ /* 0x000fea0003800000 */
.L_x_4:
[----:B0-----:R-:W-:Y:S01]  /*5640*/  ULDC.64 UR4, c[0x0][0x650] ;  /* 0x0001940000047ab9 */ /* 0x001fe20000000a00 */
        /* <DEDUP_REMOVED lines=25> */
.L_x_104:
[-CC-:B------:R-:W-:Y:S01]  /*57e0*/  SHF.R.U64 R16, R14, R18.reuse, R15.reuse ;  /* 0x000000120e107219 */ /* 0x180fe2000000120f */
[----:B------:R-:W0:Y:S01]  /*57f0*/  LDC R22, c[0x0][0x618] ;  /* 0x00018600ff167b82 */ /* 0x000e220000000800 */
[----:B------:R-:W-:Y:S01]  /*5800*/  SHF.R.U32.HI R7, RZ, R18, R15 ;  /* 0x00000012ff077219 */ /* 0x000fe2000001160f */
[----:B------:R-:W-:Y:S01]  /*5810*/  ULDC UR4, c[0x0][0x150] ;  /* 0x0000540000047ab9 */ /* 0x000fe20000000800 */
[----:B------:R-:W-:Y:S01]  /*5820*/  IADD3 R9, P0, RZ, -R16, RZ ;  /* 0x80000010ff097210 */ /* 0x000fe20007f1e0ff */
[----:B------:R-:W-:Y:S01]  /*5830*/  IMAD.MOV.U32 R10, RZ, RZ, R0 ;  /* 0x000000ffff0a7224 */ /* 0x000fe200078e0000 */
[----:B------:R-:W-:Y:S01]  /*5840*/  I2FP.F32.U32 R12, R6 ;  /* 0x00000006000c7245 */ /* 0x000fe20000201000 */
[----:B------:R-:W-:Y:S02]  /*5850*/  IMAD.MOV.U32 R11, RZ, RZ, R5 ;  /* 0x000000ffff0b7224 */ /* 0x000fe400078e0005 */
[----:B------:R-:W1:Y:S01]  /*5860*/  LDC.64 R24, c[0x0][0x640] ;  /* 0x00019000ff187b82 */ /* 0x000e620000000a00 */
[----:B------:R-:W-:-:S02]  /*5870*/  IMAD.X R7, RZ, RZ, ~R7, P0 ;  /* 0x000000ffff077224 */ /* 0x000fc400000e0e07 */
[----:B------:R-:W-:Y:S01]  /*5880*/  FMUL R13, R12, UR4 ;  /* 0x000000040c0d7c20 */ /* 0x000fe20008400000 */
[----:B------:R-:W-:Y:S01]  /*5890*/  IMAD.WIDE.U32 R10, R9, R20, R10 ;  /* 0x00000014090a7225 */ /* 0x000fe200078e000a */
[----:B------:R-:W-:-:S03]  /*58a0*/  ULDC UR4, c[0x0][0x154] ;  /* 0x0000550000047ab9 */ /* 0x000fc60000000800 */
[----:B------:R-:W-:Y:S01]  /*58b0*/  IMAD R12, R7, R20, RZ ;  /* 0x00000014070c7224 */ /* 0x000fe200078e02ff */
[----:B------:R-:W2:Y:S01]  /*58c0*/  LDC R15, c[0x0][0x144] ;  /* 0x00005100ff0f7b82 */ /* 0x000ea20000000800 */
[----:B------:R-:W3:Y:S02]  /*58d0*/  F2I.U32.TRUNC.NTZ R13, R13 ;  /* 0x0000000d000d7305 */ /* 0x000ee4000020f000 */
[----:B------:R-:W-:Y:S02]  /*58e0*/  IMAD R7, R9, R21, R12 ;  /* 0x0000001509077224 */ /* 0x000fe400078e020c */
[----:B------:R-:W-:Y:S02]  /*58f0*/  IMAD.MOV.U32 R12, RZ, RZ, 0x1 ;  /* 0x00000001ff0c7424 */ /* 0x000fe400078e00ff */
[----:B------:R-:W-:Y:S01]  /*5900*/  IMAD.IADD R7, R11, 0x1, R7 ;  /* 0x000000010b077824 */ /* 0x000fe200078e0207 */
[----:B------:R-:W4:Y:S04]  /*5910*/  LDC R18, c[0x0][0x608] ;  /* 0x00018200ff127b82 */ /* 0x000f280000000800 */
[----:B0-----:R-:W-:-:S02]  /*5920*/  SHF.R.U64 R14, R10, R22, R7 ;  /* 0x000000160a0e7219 */ /* 0x001fc40000001207 */
[----:B------:R-:W-:Y:S02]  /*5930*/  I2FP.F32.U32 R10, R8 ;  /* 0x00000008000a7245 */ /* 0x000fe40000201000 */
[----:B------:R-:W0:Y:S01]  /*5940*/  LDC R23, c[0x0][0x658] ;  /* 0x00019600ff177b82 */ /* 0x000e220000000800 */
[----:B-1----:R-:W-:Y:S01]  /*5950*/  ISETP.NE.U32.AND P0, PT, R24, RZ, PT ;  /* 0x000000ff1800720c */ /* 0x002fe20003f05070 */
[----:B---3--:R-:W-:Y:S01]  /*5960*/  IMAD.MOV R9, RZ, RZ, -R13 ;  /* 0x000000ffff097224 */ /* 0x008fe200078e0a0d */
[----:B------:R-:W-:Y:S01]  /*5970*/  SHF.R.U32.HI R7, RZ, R22, R7 ;  /* 0x00000016ff077219 */ /* 0x000fe20000011607 */
[----:B------:R-:W-:Y:S01]  /*5980*/  FMUL R10, R10, UR4 ;  /* 0x000000040a0a7c20 */ /* 0x000fe20008400000 */
[----:B------:R-:W-:-:S03]  /*5990*/  ISETP.NE.AND.EX P0, PT, R25, RZ, PT, P0 ;  /* 0x000000ff1900720c */ /* 0x000fc60003f05300 */
[----:B------:R-:W1:Y:S01]  /*59a0*/  LDC R21, c[0x0][0x148] ;  /* 0x00005200ff157b82 */ /* 0x000e620000000800 */
[----:B--2---:R-:W-:Y:S01]  /*59b0*/  IMAD R22, R15, R9, R6 ;  /* 0x000000090f167224 */ /* 0x004fe200078e0206 */
[----:B------:R2:W3:Y:S06]  /*59c0*/  F2I.U32.TRUNC.NTZ R19, R10 ;  /* 0x0000000a00137305 */ /* 0x0004ec000020f000 */
[----:B------:R-:W1:Y:S01]  /*59d0*/  LDC R20, c[0x0][0x600] ;  /* 0x00018000ff147b82 */ /* 0x000e620000000800 */
[-CC-:B----4-:R-:W-:Y:S02]  /*59e0*/  SHF.R.U64 R17, R14, R18.reuse, R7.reuse ;  /* 0x000000120e117219 */ /* 0x190fe40000001207 */
[----:B------:R-:W-:Y:S01]  /*59f0*/  SHF.R.U32.HI R6, RZ, R18, R7 ;  /* 0x00000012ff067219 */ /* 0x000fe20000011607 */
[----:B------:R-:W-:-:S04]  /*5a00*/  IMAD.MOV.U32 R18, RZ, RZ, -0x1 ;  /* 0xffffffffff127424 */ /* 0x000fc800078e00ff */
[----:B------:R-:W4:Y:S01]  /*5a10*/  LDC R26, c[0x0][0x648] ;  /* 0x00019200ff1a7b82 */ /* 0x000f220000000800 */
[-C--:B0-----:R-:W-:Y:S02]  /*5a20*/  SHF.L.U32 R9, R18, R23.reuse, RZ ;  /* 0x0000001712097219 */ /* 0x081fe400000006ff */
[-CC-:B------:R-:W-:Y:S02]  /*5a30*/  SHF.R.U64 R18, R17, R23.reuse, R6.reuse ;  /* 0x0000001711127219 */ /* 0x180fe40000001206 */
[-C--:B------:R-:W-:Y:S02]  /*5a40*/  SHF.R.U32.HI R7, RZ, R23.reuse, R6 ;  /* 0x00000017ff077219 */ /* 0x080fe40000011606 */
[----:B------:R-:W-:Y:S01]  /*5a50*/  SHF.L.U32 R23, R12, R23, RZ ;  /* 0x000000170c177219 */ /* 0x000fe200000006ff */
[----:B------:R-:W0:Y:S01]  /*5a60*/  LDC R27, c[0x0][0x638] ;  /* 0x00018e00ff1b7b82 */ /* 0x000e220000000800 */
[----:B------:R-:W-:Y:S01]  /*5a70*/  LOP3.LUT R28, RZ, R9, RZ, 0x33, !PT ;  /* 0x00000009ff1c7212 */ /* 0x000fe200078e33ff */
[----:B------:R-:W-:-:S06]  /*5a80*/  IMAD.MOV.U32 R6, RZ, RZ, R18 ;  /* 0x000000ffff067224 */ /* 0x000fcc00078e0012 */
[----:B------:R-:W0:Y:S01]  /*5a90*/  LDC R29, c[0x0][0x610] ;  /* 0x00018400ff1d7b82 */ /* 0x000e220000000800 */
[----:B--23--:R-:W-:Y:S05]  /*5aa0*/  @!P0 BRA `(.L_x_105) ;  /* 0x0000000000288947 */ /* 0x00cfea0003800000 */
[----:B------:R-:W2:Y:S02]  /*5ab0*/  LDC R9, c[0x0][0x64c] ;  /* 0x00019300ff097b82 */ /* 0x000ea40000000800 */
[----:B--2---:R-:W-:-:S05]  /*5ac0*/  IADD3 R9, P0, R18, R9, RZ ;  /* 0x0000000912097210 */ /* 0x004fca0007f1e0ff */
        /* <DEDUP_REMOVED lines=8> */
.L_x_105:
[----:B----4-:R-:W-:Y:S01]  /*5b50*/  SHF.R.U64 R7, R6, R26, R7 ;  /* 0x0000001a06077219 */ /* 0x010fe20000001207 */
[----:B-1----:R-:W-:Y:S01]  /*5b60*/  VIADD R11, R20, 0xffffffff ;  /* 0xffffffff140b7836 */ /* 0x002fe20000000000 */
[----:B------:R-:W-:Y:S01]  /*5b70*/  LOP3.LUT R6, R17, R28, RZ, 0xc0, !PT ;  /* 0x0000001c11067212 */ /* 0x000fe200078ec0ff */
[----:B------:R-:W-:Y:S02]  /*5b80*/  IMAD.MOV R19, RZ, RZ, -R19 ;  /* 0x000000ffff137224 */ /* 0x000fe400078e0a13 */
[----:B------:R-:W-:Y:S01]  /*5b90*/  IMAD.MOV R9, RZ, RZ, -R7 ;  /* 0x000000ffff097224 */ /* 0x000fe200078e0a07 */
[----:B------:R-:W-:Y:S01]  /*5ba0*/  LOP3.LUT R11, R14, R11, RZ, 0xc0, !PT ;  /* 0x0000000b0e0b7212 */ /* 0x000fe200078ec0ff */
[----:B------:R-:W-:Y:S02]  /*5bb0*/  @P4 IMAD R22, R21, R19, R8 ;  /* 0x0000001315164224 */ /* 0x000fe400078e0208 */
[----:B------:R-:W-:Y:S02]  /*5bc0*/  IMAD R7, R23, R7, R6 ;  /* 0x0000000717077224 */ /* 0x000fe400078e0206 */
[----:B0-----:R-:W-:-:S02]  /*5bd0*/  IMAD R6, R9, R27, R18 ;  /* 0x0000001b09067224 */ /* 0x001fc400078e0212 */
[----:B------:R-:W-:Y:S02]  /*5be0*/  IMAD R14, R7, R29, R22 ;  /* 0x0000001d070e7224 */ /* 0x000fe400078e0216 */
[----:B------:R-:W-:Y:S02]  /*5bf0*/  IMAD R7, R6, R20, R11 ;  /* 0x0000001406077224 */ /* 0x000fe400078e020b */
[----:B------:R-:W-:Y:S02]  /*5c00*/  IMAD.MOV.U32 R10, RZ, RZ, 0x1 ;  /* 0x00000001ff0a7424 */ /* 0x000fe400078e00ff */
[----:B------:R-:W-:Y:S01]  /*5c10*/  IMAD.MOV.U32 R9, RZ, RZ, R16 ;  /* 0x000000ffff097224 */ /* 0x000fe200078e0010 */
[----:B------:R-:W-:Y:S02]  /*5c20*/  SEL R17, R7, R14, !P4 ;  /* 0x0000000e07117207 */ /* 0x000fe40006000000 */
[----:B------:R-:W-:-:S07]  /*5c30*/  SEL R14, R14, R7, !P4 ;  /* 0x000000070e0e7207 */ /* 0x000fce0006000000 */
.L_x_103:
[----:B------:R-:W-:-:S08]  /*5c40*/  NOP ;  /* 0x0000000000007918 */ /* 0x000fd00000000000 */
[----:B------:R-:W0:-:S00]  /*5c50*/  USETMAXREG.DEALLOC.CTAPOOL 0x28 ;  /* 0x00000028000079c8 */ /* 0x000e0000080e0500 */
[----:B0-----:R-:W-:-:S13]  /*5c60*/  ISETP.NE.AND P0, PT, R3, RZ, PT ;  /* 0x000000ff0300720c */ /* 0x001fda0003f05270 */
[----:B------:R-:W-:Y:S05]  /*5c70*/  @P0 EXIT ;  /* 0x000000000000094d */ /* 0x000fea0003800000 */
[----:B------:R-:W-:Y:S01]  /*5c80*/  LOP3.LUT P0, RZ, R10, 0xff, RZ, 0xc0, !PT ;  /* 0x000000ff0aff7812 */ /* 0x000fe2000780c0ff */
[----:B------:R-:W-:Y:S02]  /*5c90*/  IMAD.MOV.U32 R10, RZ, RZ, 0x1 ;  /* 0x00000001ff0a7424 */ /* 0x000fe400078e00ff */
[----:B------:R-:W-:-:S10]  /*5ca0*/  IMAD.MOV.U32 R13, RZ, RZ, RZ ;  /* 0x000000ffff0d7224 */ /* 0x000fd400078e00ff */
[----:B------:R-:W-:Y:S05]  /*5cb0*/  @!P0 BRA `(.L_x_106) ;  /* 0x0000000c00408947 */ /* 0x000fea0003800000 */
[----:B------:R-:W0:Y:S01]  /*5cc0*/  LDC R3, c[0x0][0x28c] ;  /* 0x0000a300ff037b82 */ /* 0x000e220000000800 */
[----:B------:R-:W-:Y:S01]  /*5cd0*/  ULDC UR5, c[0x0][0x600] ;  /* 0x0001800000057ab9 */ /* 0x000fe20000000800 */
[----:B------:R-:W-:Y:S01]  /*5ce0*/  ULDC UR4, c[0x0][0xc] ;  /* 0x0000030000047ab9 */ /* 0x000fe20000000800 */
[----:B------:R-:W-:Y:S01]  /*5cf0*/  UIADD3 UR16, UR5, -0x1, URZ ;  /* 0xffffffff05107890 */ /* 0x000fe2000fffe03f */
[C---:B------:R-:W-:Y:S01]  /*5d00*/  LOP3.LUT P2, RZ, R2.reuse, 0x7f, RZ, 0xc0, !PT ;  /* 0x0000007f02ff7812 */ /* 0x040fe2000784c0ff */
[----:B------:R-:W-:Y:S01]  /*5d10*/  ULDC UR6, c[0x0][0x658] ;  /* 0x0001960000067ab9 */ /* 0x000fe20000000800 */
[----:B------:R-:W-:Y:S01]  /*5d20*/  ULDC UR5, c[0x0][0x10] ;  /* 0x0000040000057ab9 */ /* 0x000fe20000000800 */
[----:B------:R-:W-:Y:S01]  /*5d30*/  UMOV UR7, 0xffffffff ;  /* 0xffffffff00077882 */ /* 0x000fe20000000000 */
[----:B------:R-:W-:Y:S01]  /*5d40*/  UMOV UR8, 0x1 ;  /* 0x0000000100087882 */ /* 0x000fe20000000000 */
[----:B------:R-:W-:Y:S01]  /*5d50*/  UIMAD.WIDE.U32 UR4, UR4, UR5, URZ ;  /* 0x00000005040472a5 */ /* 0x000fe2000f8e003f */
[----:B------:R-:W-:Y:S01]  /*5d60*/  LOP3.LUT P0, RZ, R2, 0x1f, RZ, 0xc0, !PT ;  /* 0x0000001f02ff7812 */ /* 0x000fe2000780c0ff */
[----:B------:R-:W-:Y:S01]  /*5d70*/  USHF.L.U32 UR7, UR7, UR6, URZ ;  /* 0x0000000607077299 */ /* 0x000fe2000800063f */
[----:B------:R-:W-:Y:S01]  /*5d80*/  BSSY B0, `(.L_x_106) ;  /* 0x00000c3000007945 */ /* 0x000fe20003800000 */
[----:B------:R-:W-:Y:S01]  /*5d90*/  USHF.L.U32 UR18, UR8, UR6, URZ ;  /* 0x0000000608127299 */ /* 0x000fe2000800063f */
[----:B------:R-:W-:Y:S01]  /*5da0*/  IMAD.MOV.U32 R15, RZ, RZ, 0x1 ;  /* 0x00000001ff0f7424 */ /* 0x000fe200078e00ff */
[----:B------:R-:W-:Y:S01]  /*5db0*/  LOP3.LUT R16, R4, 0x2, RZ, 0xfc, !PT ;  /* 0x0000000204107812 */ /* 0x000fe200078efcff */
[----:B------:R-:W-:Y:S01]  /*5dc0*/  ULDC UR6, c[0x0][0x14] ;  /* 0x0000050000067ab9 */ /* 0x000fe20000000800 */
[----:B------:R-:W-:Y:S01]  /*5dd0*/  PLOP3.LUT P0, PT, P0, P2, PT, 0x8a, 0x0 ;  /* 0x000000000000781c */ /* 0x000fe20000705172 */
[----:B------:R-:W-:Y:S01]  /*5de0*/  UIMAD.WIDE.U32 UR20, UR4, UR6, URZ ;  /* 0x00000006041472a5 */ /* 0x000fe2000f8e003f */
[----:B------:R-:W-:Y:S01]  /*5df0*/  IMAD.MOV.U32 R10, RZ, RZ, 0x1 ;  /* 0x00000001ff0a7424 */ /* 0x000fe200078e00ff */
[----:B------:R-:W-:Y:S01]  /*5e00*/  UIMAD UR13, UR5, UR6, URZ ;  /* 0x00000006050d72a4 */ /* 0x000fe2000f8e023f */
[----:B------:R-:W-:Y:S01]  /*5e10*/  IMAD.MOV.U32 R13, RZ, RZ, RZ ;  /* 0x000000ffff0d7224 */ /* 0x000fe200078e00ff */
[----:B------:R-:W-:Y:S01]  /*5e20*/  ULOP3.LUT UR17, URZ, UR7, URZ, 0x33, !UPT ;  /* 0x000000073f117292 */ /* 0x000fe2000f8e333f */
[----:B0-----:R-:W-:Y:S01]  /*5e30*/  VIADD R3, R3, 0x1f ;  /* 0x0000001f03037836 */ /* 0x001fe20000000000 */
[----:B------:R-:W-:Y:S01]  /*5e40*/  UIADD3 UR13, UR21, UR13, URZ ;  /* 0x0000000d150d7290 */ /* 0x000fe2000fffe03f */
[----:B------:R-:W-:-:S03]  /*5e50*/  ULDC.64 UR22, c[0x0][0x198] ;  /* 0x0000660000167ab9 */ /* 0x000fc60000000a00 */
[----:B------:R-:W-:-:S04]  /*5e60*/  SHF.R.S32.HI R6, RZ, 0x1f, R3 ;  /* 0x0000001fff067819 */ /* 0x000fc80000011403 */
[----:B------:R-:W-:-:S04]  /*5e70*/  LEA.HI R6, R6, R3, RZ, 0x5 ;  /* 0x0000000306067211 */ /* 0x000fc800078f28ff */
[----:B------:R-:W-:-:S05]  /*5e80*/  SHF.R.S32.HI R12, RZ, 0x5, R6 ;  /* 0x00000005ff0c7819 */ /* 0x000fca0000011406 */
[----:B------:R-:W-:-:S07]  /*5e90*/  VIADD R11, R12, 0x1 ;  /* 0x000000010c0b7836 */ /* 0x000fce0000000000 */
.L_x_118:
[----:B------:R-:W-:-:S03]  /*5ea0*/  UMOV UR4, 0xffffffff ;  /* 0xffffffff00047882 */ /* 0x000fc60000000000 */
[----:B------:R-:W-:Y:S05]  /*5eb0*/  BRA.DIV UR4, `(.L_x_107) ;  /* 0x0000002204547947 */ /* 0x000fea000b800000 */
[----:B------:R-:W-:-:S13]  /*5ec0*/  ELECT P1, URZ, PT ;  /* 0x00000000003f782f */ /* 0x000fda0003820000 */
.L_x_162:
[----:B------:R-:W0:Y:S01]  /*5ed0*/  LDC R2, c[0x0][0x28c] ;  /* 0x0000a300ff027b82 */ /* 0x000e220000000800 */
[----:B------:R-:W-:Y:S01]  /*5ee0*/  BSSY B1, `(.L_x_108) ;  /* 0x0000037000017945 */ /* 0x000fe20003800000 */
[----:B0-----:R-:W-:-:S13]  /*5ef0*/  ISETP.LT.OR P1, PT, R2, 0x1, !P1 ;  /* 0x000000010200780c */ /* 0x001fda0004f21670 */
[----:B------:R-:W-:Y:S05]  /*5f00*/  @P1 BRA `(.L_x_109) ;  /* 0x0000000000d01947 */ /* 0x000fea0003800000 */
[----:B------:R-:W-:Y:S02]  /*5f10*/  IMAD.SHL.U32 R17, R17, 0x40, RZ ;  /* 0x0000004011117824 */ /* 0x000fe400078e00ff */
[----:B------:R-:W-:Y:S02]  /*5f20*/  IMAD.SHL.U32 R14, R14, 0x80, RZ ;  /* 0x000000800e0e7824 */ /* 0x000fe400078e00ff */
[----:B------:R-:W-:Y:S02]  /*5f30*/  IMAD.MOV.U32 R20, RZ, RZ, RZ ;  /* 0x000000ffff147224 */ /* 0x000fe400078e00ff */
[----:B------:R-:W-:Y:S02]  /*5f40*/  IMAD.MOV.U32 R2, RZ, RZ, R11 ;  /* 0x000000ffff027224 */ /* 0x000fe400078e000b */
[----:B------:R-:W-:Y:S02]  /*5f50*/  IMAD.MOV.U32 R3, RZ, RZ, R10 ;  /* 0x000000ffff037224 */ /* 0x000fe400078e000a */
[----:B------:R-:W-:-:S07]  /*5f60*/  IMAD.MOV.U32 R6, RZ, RZ, R13 ;  /* 0x000000ffff067224 */ /* 0x000fce00078e000d */
.L_x_113:
[----:B------:R-:W0:Y:S01]  /*5f70*/  S2R R8, SR_CgaCtaId ;  /* 0x0000000000087919 */ /* 0x000e220000008800 */
[----:B------:R-:W-:-:S04]  /*5f80*/  MOV R7, 0x400 ;  /* 0x0000040000077802 */ /* 0x000fc80000000f00 */
[----:B0-----:R-:W-:Y:S02]  /*5f90*/  LEA R19, R8, R7, 0x18 ;  /* 0x0000000708137211 */ /* 0x001fe400078ec0ff */
[----:B------:R-:W-:Y:S01]  /*5fa0*/  SHF.L.U32 R7, R3, 0x1f, RZ ;  /* 0x0000001f03077819 */ /* 0x000fe200000006ff */
[----:B------:R-:W0:Y:S02]  /*5fb0*/  @!P2 LDC R8, c[0x0][0x500] ;  /* 0x00014000ff08ab82 */ /* 0x000e240000000800 */
[----:B------:R-:W-:-:S04]  /*5fc0*/  IMAD R18, R6, 0x8, R19 ;  /* 0x0000000806127824 */ /* 0x000fc800078e0213 */
[----:B------:R-:W1:Y:S02]  /*5fd0*/  SYNCS.PHASECHK.TRANS64.TRYWAIT P1, [R18+URZ+0x128], R7 ;  /* 0x00012807120075a7 */ /* 0x000e64000802017f */
[----:B-1----:R-:W-:Y:S05]  /*5fe0*/  @!P1 BRA `(.L_x_110) ;  /* 0x0000002000289947 */ /* 0x002fea0003800000 */
.L_x_163:
[----:B-1----:R-:W-:Y:S01]  /*5ff0*/  PRMT R7, R16, 0x9910, RZ ;  /* 0x0000991010077816 */ /* 0x002fe200000000ff */
[----:B0-----:R0:W-:Y:S03]  /*6000*/  @!P2 SYNCS.ARRIVE.TRANS64 RZ, [R18+URZ], R8 ;  /* 0x0000000812ffa9a7 */ /* 0x0011e6000800003f */
[----:B------:R-:W-:-:S13]  /*6010*/  ISETP.NE.AND P1, PT, R7, 0x2, PT ;  /* 0x000000020700780c */ /* 0x000fda0003f25270 */
[----:B0-----:R-:W-:Y:S05]  /*6020*/  @P1 BRA `(.L_x_111) ;  /* 0x0000000000041947 */ /* 0x001fea0003800000 */
[----:B------:R-:W-:Y:S01]  /*6030*/  BPT.TRAP 0x1 ;  /* 0x000000040000795c */ /* 0x000fe20000300000 */
.L_x_111:
[----:B------:R-:W-:Y:S05]  /*6040*/  @P0 BRA `(.L_x_112) ;  /* 0x0000000000040947 */ /* 0x000fea0003800000 */
[----:B------:R-:W-:Y:S01]  /*6050*/  BPT.TRAP 0x1 ;  /* 0x000000040000795c */ /* 0x000fe20000300000 */
.L_x_112:
[--C-:B------:R-:W-:Y:S01]  /*6060*/  IMAD R7, R6, 0x1000, R19.reuse ;  /* 0x0000100006077824 */ /* 0x100fe200078e0213 */
[----:B------:R-:W-:Y:S01]  /*6070*/  R2UR UR9, R18 ;  /* 0x00000000120972ca */ /* 0x000fe200000e0000 */
[----:B------:R-:W-:Y:S01]  /*6080*/  IMAD R19, R6, 0x800, R19 ;  /* 0x0000080006137824 */ /* 0x000fe200078e0213 */
[----:B------:R-:W-:Y:S01]  /*6090*/  UIADD3 UR4, UP0, UR22, 0xf0, URZ ;  /* 0x000000f016047890 */ /* 0x000fe2000ff1e03f */
[----:B------:R-:W-:Y:S01]  /*60a0*/  VIADD R2, R2, 0xffffffff ;  /* 0xffffffff02027836 */ /* 0x000fe20000000000 */
[----:B------:R-:W-:Y:S01]  /*60b0*/  R2UR UR5, R7 ;  /* 0x00000000070572ca */ /* 0x000fe200000e0000 */
[----:B------:R-:W-:Y:S01]  /*60c0*/  UIADD3 UR24, UP1, UR22, 0x1f0, URZ ;  /* 0x000001f016187890 */ /* 0x000fe2000ff3e03f */
[----:B------:R-:W-:Y:S01]  /*60d0*/  R2UR UR8, R19 ;  /* 0x00000000130872ca */ /* 0x000fe200000e0000 */
[----:B------:R-:W-:Y:S01]  /*60e0*/  VIADD R6, R6, 0x1 ;  /* 0x0000000106067836 */ /* 0x000fe20000000000 */
[----:B------:R-:W-:Y:S01]  /*60f0*/  R2UR UR11, R14 ;  /* 0x000000000e0b72ca */ /* 0x000fe200000e0000 */
[----:B------:R-:W-:Y:S01]  /*6100*/  UIADD3.X UR25, URZ, UR23, URZ, UP1, !UPT ;  /* 0x000000173f197290 */ /* 0x000fe20008ffe43f */
[C---:B------:R-:W-:Y:S01]  /*6110*/  R2UR UR10, R20.reuse ;  /* 0x00000000140a72ca */ /* 0x040fe200000e0000 */
[----:B------:R-:W-:Y:S01]  /*6120*/  UMOV UR6, 0x0 ;  /* 0x0000000000067882 */ /* 0x000fe20000000000 */
[----:B------:R-:W-:Y:S01]  /*6130*/  R2UR UR12, R9 ;  /* 0x00000000090c72ca */ /* 0x000fe200000e0000 */
[----:B------:R-:W-:Y:S01]  /*6140*/  UMOV UR7, 0x10000000 ;  /* 0x1000000000077882 */ /* 0x000fe20000000000 */
[----:B------:R-:W-:Y:S01]  /*6150*/  R2UR UR19, R17 ;  /* 0x00000000111372ca */ /* 0x000fe200000e0000 */
[----:B------:R-:W-:Y:S01]  /*6160*/  VIADD R20, R20, 0x20 ;  /* 0x0000002014147836 */ /* 0x000fe20000000000 */
[----:B------:R-:W-:Y:S01]  /*6170*/  ISETP.GT.AND P3, PT, R2, 0x1, PT ;  /* 0x000000010200780c */ /* 0x000fe20003f64270 */
[----:B------:R-:W-:Y:S01]  /*6180*/  UIADD3 UR14, UR5, 0x300, URZ ;  /* 0x00000300050e7890 */ /* 0x000fe2000fffe03f */
[----:B------:R-:W-:Y:S01]  /*6190*/  ISETP.NE.AND P1, PT, R6, 0x25, PT ;  /* 0x000000250600780c */ /* 0x000fe20003f25270 */
[----:B------:R-:W-:-:S02]  /*61a0*/  UIADD3.X UR5, URZ, UR23, URZ, UP0, !UPT ;  /* 0x000000173f057290 */ /* 0x000fc400087fe43f */
[----:B------:R-:W-:Y:S01]  /*61b0*/  UIADD3 UR15, UR8, 0x25300, URZ ;  /* 0x00025300080f7890 */ /* 0x000fe2000fffe03f */
[----:B------:R-:W-:Y:S02]  /*61c0*/  SEL R8, RZ, 0x1, P1 ;  /* 0x00000001ff087807 */ /* 0x000fe40000800000 */
[----:B------:R-:W-:Y:S01]  /*61d0*/  UMOV UR8, UR14 ;  /* 0x0000000e00087c82 */ /* 0x000fe20008000000 */
[----:B------:R-:W-:Y:S02]  /*61e0*/  SEL R6, R6, RZ, P1 ;  /* 0x000000ff06067207 */ /* 0x000fe40000800000 */
[----:B------:R-:W-:Y:S01]  /*61f0*/  LOP3.LUT R3, R3, R8, RZ, 0x3c, !PT ;  /* 0x0000000803037212 */ /* 0x000fe200078e3cff */
[----:B------:R0:W-:Y:S02]  /*6200*/  UTMALDG.3D [UR8], [UR4], desc[UR6] ;  /* 0x00000608040075b4 */ /* 0x0001e40008011000 */
[----:B0-----:R-:W-:Y:S01]  /*6210*/  UMOV UR8, UR15 ;  /* 0x0000000f00087c82 */ /* 0x001fe20008000000 */
[----:B------:R-:W-:-:S02]  /*6220*/  UMOV UR11, UR19 ;  /* 0x00000013000b7c82 */ /* 0x000fc40008000000 */
[----:B------:R0:W-:Y:S02]  /*6230*/  UTMALDG.3D [UR8], [UR24], desc[UR6] ;  /* 0x00000608180075b4 */ /* 0x0001e40008011000 */
[----:B0-----:R-:W-:Y:S05]  /*6240*/  @P3 BRA `(.L_x_113) ;  /* 0xfffffffc00483947 */ /* 0x001fea000383ffff */
.L_x_109:
[----:B------:R-:W-:Y:S05]  /*6250*/  BSYNC B1 ;  /* 0x0000000000017941 */ /* 0x000fea0003800000 */
.L_x_108:
[----:B------:R-:W-:Y:S01]  /*6260*/  LOP3.LUT P5, RZ, R15, 0xff, RZ, 0xc0, !PT ;  /* 0x000000ff0fff7812 */ /* 0x000fe200078ac0ff */
[C---:B------:R-:W-:Y:S01]  /*6270*/  IMAD.IADD R6, R12.reuse, 0x1, R13 ;  /* 0x000000010c067824 */ /* 0x040fe200078e020d */
[----:B------:R-:W-:Y:S01]  /*6280*/  ULDC.64 UR4, c[0x0][0x650] ;  /* 0x0001940000047ab9 */ /* 0x000fe20000000a00 */
[----:B------:R-:W-:Y:S01]  /*6290*/  ISETP.GE.U32.AND P3, PT, R12, 0x25, PT ;  /* 0x000000250c00780c */ /* 0x000fe20003f66070 */
[----:B------:R-:W-:Y:S01]  /*62a0*/  BSSY B1, `(.L_x_114) ;  /* 0x000006e000017945 */ /* 0x000fe20003800000 */
[C---:B------:R-:W-:Y:S01]  /*62b0*/  IMAD.WIDE.U32 R2, R6.reuse, -0x45306eb3, RZ ;  /* 0xbacf914d06027825 */ /* 0x040fe200078e00ff */
[C---:B------:R-:W-:Y:S02]  /*62c0*/  ISETP.GT.U32.AND P1, PT, R6.reuse, 0x24, PT ;  /* 0x000000240600780c */ /* 0x040fe40003f24070 */
[----:B------:R-:W-:Y:S01]  /*62d0*/  PRMT R15, RZ, 0x7610, R15 ;  /* 0x00007610ff0f7816 */ /* 0x000fe2000000000f */
[----:B------:R-:W-:Y:S01]  /*62e0*/  IMAD.IADD R2, R6, 0x1, -R3 ;  /* 0x0000000106027824 */ /* 0x000fe200078e0a03 */
[----:B------:R-:W-:Y:S01]  /*62f0*/  ISETP.LT.U32.AND P1, PT, R12, 0x25, P1 ;  /* 0x000000250c00780c */ /* 0x000fe20000f21070 */
[----:B------:R-:W-:-:S02]  /*6300*/  IMAD.MOV.U32 R14, RZ, RZ, -0x1 ;  /* 0xffffffffff0e7424 */ /* 0x000fc400078e00ff */
[----:B------:R-:W0:Y:S01]  /*6310*/  @P5 S2R R8, SR_CgaCtaId ;  /* 0x0000000000085919 */ /* 0x000e220000008800 */
[----:B------:R-:W-:Y:S01]  /*6320*/  @P5 MOV R7, 0x400 ;  /* 0x0000040000075802 */ /* 0x000fe20000000f00 */
[----:B------:R-:W-:Y:S01]  /*6330*/  IMAD.MOV.U32 R17, RZ, RZ, -0x1 ;  /* 0xffffffffff117424 */ /* 0x000fe200078e00ff */
[----:B------:R-:W-:Y:S01]  /*6340*/  LEA.HI R2, R2, R3, RZ, 0x1f ;  /* 0x0000000302027211 */ /* 0x000fe200078ff8ff */
[----:B------:R-:W-:-:S03]  /*6350*/  IMAD.MOV.U32 R9, RZ, RZ, -0x1 ;  /* 0xffffffffff097424 */ /* 0x000fc600078e00ff */
[--C-:B------:R-:W-:Y:S02]  /*6360*/  SHF.R.U32.HI R13, RZ, 0x5, R2.reuse ;  /* 0x00000005ff0d7819 */ /* 0x100fe40000011602 */
[----:B------:R-:W-:Y:S02]  /*6370*/  PRMT R2, RZ, 0x7610, R2 ;  /* 0x00007610ff027816 */ /* 0x000fe40000000002 */
[----:B0-----:R-:W-:Y:S02]  /*6380*/  @P5 LEA R8, R8, R7, 0x18 ;  /* 0x0000000708085211 */ /* 0x001fe400078ec0ff */
[----:B------:R-:W-:Y:S02]  /*6390*/  SEL R7, RZ, 0x1, !P1 ;  /* 0x00000001ff077807 */ /* 0x000fe40004800000 */
[----:B------:R-:W-:Y:S01]  /*63a0*/  IADD3 R0, P1, R0, UR20, RZ ;  /* 0x0000001400007c10 */ /* 0x000fe2000ff3e0ff */
[----:B------:R0:W-:Y:S01]  /*63b0*/  @P5 SYNCS.ARRIVE.TRANS64.A1T0 RZ, [R8+URZ+0x268], RZ ;  /* 0x000268ff08ff59a7 */ /* 0x0001e2000810003f */
[----:B------:R-:W-:-:S02]  /*63c0*/  LOP3.LUT R10, R10, R7, RZ, 0x3c, !PT ;  /* 0x000000070a0a7212 */ /* 0x000fc400078e3cff */
[----:B------:R-:W-:Y:S02]  /*63d0*/  IADD3.X R5, R5, UR13, RZ, P1, !PT ;  /* 0x0000000d05057c10 */ /* 0x000fe40008ffe4ff */
[----:B------:R-:W-:Y:S02]  /*63e0*/  ISETP.GE.U32.AND P1, PT, R0, UR4, PT ;  /* 0x0000000400007c0c */ /* 0x000fe4000bf26070 */
[----:B------:R-:W-:Y:S01]  /*63f0*/  @P3 LOP3.LUT R10, R10, 0x1, R13, 0x78, !PT ;  /* 0x000000010a0a3812 */ /* 0x000fe200078e780d */
[----:B------:R-:W-:Y:S01]  /*6400*/  IMAD R13, R13, -0x25, R6 ;  /* 0xffffffdb0d0d7824 */ /* 0x000fe200078e0206 */
[----:B------:R-:W-:-:S13]  /*6410*/  ISETP.GE.U32.AND.EX P1, PT, R5, UR5, PT, P1 ;  /* 0x0000000505007c0c */ /* 0x000fda000bf26110 */
[----:B0-----:R-:W-:Y:S05]  /*6420*/  @P1 BRA `(.L_x_115) ;  /* 0x0000000400541947 */ /* 0x001fea0003800000 */
[----:B------:R-:W-:Y:S01]  /*6430*/  ULDC.64 UR4, c[0x0][0x628] ;  /* 0x00018a0000047ab9 */ /* 0x000fe20000000a00 */
[----:B------:R-:W0:Y:S01]  /*6440*/  S2R R17, SR_CTAID.X ;  /* 0x0000000000117919 */ /* 0x000e220000002500 */
[----:B------:R-:W-:Y:S01]  /*6450*/  ISETP.NE.U32.AND P1, PT, RZ, UR4, PT ;  /* 0x00000004ff007c0c */ /* 0x000fe2000bf25070 */
[----:B------:R-:W-:Y:S01]  /*6460*/  ULDC UR7, c[0x0][0x630] ;  /* 0x00018c0000077ab9 */ /* 0x000fe20000000800 */
[----:B------:R-:W-:Y:S01]  /*6470*/  IMAD.MOV.U32 R2, RZ, RZ, R0 ;  /* 0x000000ffff027224 */ /* 0x000fe200078e0000 */
[----:B------:R-:W1:Y:S01]  /*6480*/  S2R R14, SR_CTAID.Y ;  /* 0x00000000000e7919 */ /* 0x000e620000002600 */
[----:B------:R-:W-:Y:S01]  /*6490*/  ISETP.NE.AND.EX P1, PT, RZ, UR5, PT, P1 ;  /* 0x00000005ff007c0c */ /* 0x000fe2000bf25310 */
[----:B------:R-:W-:-:S12]  /*64a0*/  IMAD.MOV.U32 R3, RZ, RZ, R5 ;  /* 0x000000ffff037224 */ /* 0x000fd800078e0005 */
[----:B------:R-:W-:Y:S05]  /*64b0*/  @!P1 BRA `(.L_x_116) ;  /* 0x0000000000289947 */ /* 0x000fea0003800000 */
[----:B------:R-:W-:Y:S02]  /*64c0*/  ULDC UR6, c[0x0][0x634] ;  /* 0x00018d0000067ab9 */ /* 0x000fe40000000800 */
[----:B------:R-:W-:-:S05]  /*64d0*/  IADD3 R9, P1, R0, UR6, RZ ;  /* 0x0000000600097c10 */ /* 0x000fca000ff3e0ff */
[----:B------:R-:W-:-:S04]  /*64e0*/  IMAD.X R19, RZ, RZ, R5, P1 ;  /* 0x000000ffff137224 */ /* 0x000fc800008e0605 */
[----:B------:R-:W-:-:S04]  /*64f0*/  IMAD.WIDE.U32 R6, R19, UR4, RZ ;  /* 0x0000000413067c25 */ /* 0x000fc8000f8e00ff */
[----:B------:R-:W-:-:S04]  /*6500*/  IMAD.WIDE.U32 R6, P1, R9, UR5, R6 ;  /* 0x0000000509067c25 */ /* 0x000fc8000f820006 */
[----:B------:R-:W-:-:S04]  /*6510*/  IMAD.WIDE.U32 R8, R9, UR4, RZ ;  /* 0x0000000409087c25 */ /* 0x000fc8000f8e00ff */
[----:B------:R-:W-:Y:S01]  /*6520*/  IMAD.X R3, RZ, RZ, RZ, P1 ;  /* 0x000000ffff037224 */ /* 0x000fe200008e06ff */
[----:B------:R-:W-:Y:S01]  /*6530*/  IADD3 RZ, P1, R9, R6, RZ ;  /* 0x0000000609ff7210 */ /* 0x000fe20007f3e0ff */
[----:B------:R-:W-:-:S04]  /*6540*/  IMAD.MOV.U32 R2, RZ, RZ, R7 ;  /* 0x000000ffff027224 */ /* 0x000fc800078e0007 */
[----:B------:R-:W-:-:S08]  /*6550*/  IMAD.WIDE.U32.X R2, R19, UR5, R2, P1 ;  /* 0x0000000513027c25 */ /* 0x000fd000088e0402 */
.L_x_116:
[--C-:B------:R-:W-:Y:S01]  /*6560*/  SHF.R.U64 R8, R2, UR7, R3.reuse ;  /* 0x0000000702087c19 */ /* 0x100fe20008001203 */
[----:B------:R-:W-:Y:S01]  /*6570*/  ULDC.64 UR4, c[0x0][0x620] ;  /* 0x0001880000047ab9 */ /* 0x000fe20000000a00 */
[----:B------:R-:W-:Y:S01]  /*6580*/  SHF.R.U32.HI R2, RZ, UR7, R3 ;  /* 0x00000007ff027c19 */ /* 0x000fe20008011603 */
[----:B------:R-:W-:Y:S01]  /*6590*/  IMAD.MOV.U32 R3, RZ, RZ, R5 ;  /* 0x000000ffff037224 */ /* 0x000fe200078e0005 */
[----:B------:R-:W-:Y:S01]  /*65a0*/  IADD3 R7, P1, RZ, -R8, RZ ;  /* 0x80000008ff077210 */ /* 0x000fe20007f3e0ff */
[----:B------:R-:W2:Y:S01]  /*65b0*/  LDC R22, c[0x0][0x144] ;  /* 0x00005100ff167b82 */ /* 0x000ea20000000800 */
[----:B0-----:R-:W-:Y:S01]  /*65c0*/  I2FP.F32.U32 R9, R17 ;  /* 0x0000001100097245 */ /* 0x001fe20000201000 */
[----:B------:R-:W-:Y:S01]  /*65d0*/  ULDC.64 UR8, c[0x0][0x640] ;  /* 0x0001900000087ab9 */ /* 0x000fe20000000a00 */
[----:B------:R-:W-:Y:S01]  /*65e0*/  ULDC UR6, c[0x0][0x608] ;  /* 0x0001820000067ab9 */ /* 0x000fe20000000800 */
[----:B------:R-:W-:Y:S01]  /*65f0*/  IMAD.X R2, RZ, RZ, ~R2, P1 ;  /* 0x000000ffff027224 */ /* 0x000fe200008e0e02 */
[----:B------:R-:W-:-:S03]  /*6600*/  ISETP.NE.U32.AND P1, PT, RZ, UR8, PT ;  /* 0x00000008ff007c0c */ /* 0x000fc6000bf25070 */
[----:B------:R-:W-:Y:S01]  /*6610*/  IMAD R6, R2, UR4, RZ ;  /* 0x0000000402067c24 */ /* 0x000fe2000f8e02ff */
[----:B------:R-:W0:Y:S01]  /*6620*/  LDC R19, c[0x0][0x148] ;  /* 0x00005200ff137b82 */ /* 0x000e220000000800 */
[----:B------:R-:W-:Y:S01]  /*6630*/  IMAD.MOV.U32 R2, RZ, RZ, R0 ;  /* 0x000000ffff027224 */ /* 0x000fe200078e0000 */
[----:B------:R-:W-:-:S03]  /*6640*/  ISETP.NE.AND.EX P1, PT, RZ, UR9, PT, P1 ;  /* 0x00000009ff007c0c */ /* 0x000fc6000bf25310 */
[----:B------:R-:W-:Y:S01]  /*6650*/  IMAD.WIDE.U32 R2, R7, UR4, R2 ;  /* 0x0000000407027c25 */ /* 0x000fe2000f8e0002 */
[----:B------:R-:W-:-:S03]  /*6660*/  ULDC UR4, c[0x0][0x150] ;  /* 0x0000540000047ab9 */ /* 0x000fc60000000800 */
[----:B------:R-:W-:Y:S02]  /*6670*/  IMAD R7, R7, UR5, R6 ;  /* 0x0000000507077c24 */ /* 0x000fe4000f8e0206 */
[----:B------:R-:W-:Y:S01]  /*6680*/  FMUL R6, R9, UR4 ;  /* 0x0000000409067c20 */ /* 0x000fe20008400000 */
[----:B------:R-:W-:Y:S01]  /*6690*/  ULDC UR4, c[0x0][0x618] ;  /* 0x0001860000047ab9 */ /* 0x000fe20000000800 */
[----:B------:R-:W-:Y:S01]  /*66a0*/  ULDC UR5, c[0x0][0x154] ;  /* 0x0000550000057ab9 */ /* 0x000fe20000000800 */
[----:B------:R-:W-:-:S03]  /*66b0*/  IMAD.IADD R3, R3, 0x1, R7 ;  /* 0x0000000103037824 */ /* 0x000fc600078e0207 */
[----:B------:R-:W3:Y:S02]  /*66c0*/  F2I.U32.TRUNC.NTZ R6, R6 ;  /* 0x0000000600067305 */ /* 0x000ee4000020f000 */
[----:B------:R-:W-:Y:S02]  /*66d0*/  SHF.R.U64 R9, R2, UR4, R3 ;  /* 0x0000000402097c19 */ /* 0x000fe40008001203 */
[----:B-1----:R-:W-:-:S05]  /*66e0*/  I2FP.F32.U32 R2, R14 ;  /* 0x0000000e00027245 */ /* 0x002fca0000201000 */
[----:B------:R-:W-:Y:S01]  /*66f0*/  FMUL R21, R2, UR5 ;  /* 0x0000000502157c20 */ /* 0x000fe20008400000 */
[----:B------:R-:W-:Y:S01]  /*6700*/  SHF.R.U32.HI R2, RZ, UR4, R3 ;  /* 0x00000004ff027c19 */ /* 0x000fe20008011603 */
[----:B------:R-:W-:-:S03]  /*6710*/  ULDC UR4, c[0x0][0x658] ;  /* 0x0001960000047ab9 */ /* 0x000fc60000000800 */
[--C-:B------:R-:W-:Y:S01]  /*6720*/  SHF.R.U64 R20, R9, UR6, R2.reuse ;  /* 0x0000000609147c19 */ /* 0x100fe20008001202 */
[----:B------:R-:W1:Y:S01]  /*6730*/  F2I.U32.TRUNC.NTZ R21, R21 ;  /* 0x0000001500157305 */ /* 0x000e62000020f000 */
[----:B------:R-:W-:Y:S01]  /*6740*/  SHF.R.U32.HI R3, RZ, UR6, R2 ;  /* 0x00000006ff037c19 */ /* 0x000fe20008011602 */
[----:B---3--:R-:W-:-:S03]  /*6750*/  IMAD.MOV R6, RZ, RZ, -R6 ;  /* 0x000000ffff067224 */ /* 0x008fc600078e0a06 */
[----:B------:R-:W-:Y:S01]  /*6760*/  SHF.R.U64 R18, R20, UR4, R3 ;  /* 0x0000000414127c19 */ /* 0x000fe20008001203 */
[----:B--2---:R-:W-:Y:S01]  /*6770*/  IMAD R17, R22, R6, R17 ;  /* 0x0000000616117224 */ /* 0x004fe200078e0211 */
[----:B------:R-:W-:-:S03]  /*6780*/  SHF.R.U32.HI R23, RZ, UR4, R3 ;  /* 0x00000004ff177c19 */ /* 0x000fc60008011603 */
[----:B------:R-:W-:Y:S02]  /*6790*/  IMAD.MOV.U32 R2, RZ, RZ, R18 ;  /* 0x000000ffff027224 */ /* 0x000fe400078e0012 */
[----:B------:R-:W-:Y:S01]  /*67a0*/  IMAD.MOV.U32 R3, RZ, RZ, R23 ;  /* 0x000000ffff037224 */ /* 0x000fe200078e0017 */
[----:B------:R-:W-:Y:S06]  /*67b0*/  @!P1 BRA `(.L_x_117) ;  /* 0x0000000000289947 */ /* 0x000fec0003800000 */
[----:B------:R-:W-:Y:S02]  /*67c0*/  ULDC UR4, c[0x0][0x64c] ;  /* 0x0001930000047ab9 */ /* 0x000fe40000000800 */
[----:B------:R-:W-:-:S05]  /*67d0*/  IADD3 R3, P1, R18, UR4, RZ ;  /* 0x0000000412037c10 */ /* 0x000fca000ff3e0ff */
[----:B------:R-:W-:-:S04]  /*67e0*/  IMAD.X R23, RZ, RZ, R23, P1 ;  /* 0x000000ffff177224 */ /* 0x000fc800008e0617 */
[----:B------:R-:W-:-:S04]  /*67f0*/  IMAD.WIDE.U32 R6, R23, UR8, RZ ;  /* 0x0000000817067c25 */ /* 0x000fc8000f8e00ff */
[----:B------:R-:W-:-:S04]  /*6800*/  IMAD.WIDE.U32 R6, P1, R3, UR9, R6 ;  /* 0x0000000903067c25 */ /* 0x000fc8000f820006 */
[----:B------:R-:W-:-:S04]  /*6810*/  IMAD.WIDE.U32 R2, R3, UR8, RZ ;  /* 0x0000000803027c25 */ /* 0x000fc8000f8e00ff */
[----:B------:R-:W-:Y:S01]  /*6820*/  IMAD.MOV.U32 R2, RZ, RZ, R7 ;  /* 0x000000ffff027224 */ /* 0x000fe200078e0007 */
[----:B------:R-:W-:Y:S01]  /*6830*/  IADD3 RZ, P3, R3, R6, RZ ;  /* 0x0000000603ff7210 */ /* 0x000fe20007f7e0ff */
[----:B------:R-:W-:-:S04]  /*6840*/  IMAD.X R3, RZ, RZ, RZ, P1 ;  /* 0x000000ffff037224 */ /* 0x000fc800008e06ff */
[----:B------:R-:W-:-:S08]  /*6850*/  IMAD.WIDE.U32.X R2, R23, UR9, R2, P3 ;  /* 0x0000000917027c25 */ /* 0x000fd000098e0402 */
.L_x_117:
[----:B------:R-:W-:Y:S01]  /*6860*/  ULDC UR4, c[0x0][0x648] ;  /* 0x0001920000047ab9 */ /* 0x000fe20000000800 */
[----:B-1----:R-:W-:Y:S01]  /*6870*/  IMAD.MOV R21, RZ, RZ, -R21 ;  /* 0x000000ffff157224 */ /* 0x002fe200078e0a15 */
[----:B------:R-:W-:Y:S01]  /*6880*/  SHF.R.U64 R3, R2, UR4, R3 ;  /* 0x0000000402037c19 */ /* 0x000fe20008001203 */
[----:B------:R-:W-:Y:S01]  /*6890*/  ULDC UR4, c[0x0][0x638] ;  /* 0x00018e0000047ab9 */ /* 0x000fe20000000800 */
[----:B------:R-:W-:Y:S01]  /*68a0*/  LOP3.LUT R20, R20, UR17, RZ, 0xc0, !PT ;  /* 0x0000001114147c12 */ /* 0x000fe2000f8ec0ff */
[----:B0-----:R-:W-:Y:S01]  /*68b0*/  @P4 IMAD R17, R19, R21, R14 ;  /* 0x0000001513114224 */ /* 0x001fe200078e020e */
[----:B------:R-:W-:Y:S01]  /*68c0*/  ULDC UR5, c[0x0][0x610] ;  /* 0x0001840000057ab9 */ /* 0x000fe20000000800 */
[----:B------:R-:W-:Y:S02]  /*68d0*/  IMAD.MOV R7, RZ, RZ, -R3 ;  /* 0x000000ffff077224 */ /* 0x000fe400078e0a03 */
[----:B------:R-:W-:Y:S01]  /*68e0*/  IMAD R14, R3, UR18, R20 ;  /* 0x00000012030e7c24 */ /* 0x000fe2000f8e0214 */
[----:B------:R-:W-:Y:S01]  /*68f0*/  LOP3.LUT R3, R9, UR16, RZ, 0xc0, !PT ;  /* 0x0000001009037c12 */ /* 0x000fe2000f8ec0ff */
[----:B------:R-:W-:Y:S01]  /*6900*/  IMAD R18, R7, UR4, R18 ;  /* 0x0000000407127c24 */ /* 0x000fe2000f8e0212 */
[----:B------:R-:W-:Y:S01]  /*6910*/  ULDC UR4, c[0x0][0x600] ;  /* 0x0001800000047ab9 */ /* 0x000fe20000000800 */
[----:B------:R-:W-:-:S02]  /*6920*/  IMAD R14, R14, UR5, R17 ;  /* 0x000000050e0e7c24 */ /* 0x000fc4000f8e0211 */
[----:B------:R-:W-:Y:S02]  /*6930*/  IMAD R3, R18, UR4, R3 ;  /* 0x0000000412037c24 */ /* 0x000fe4000f8e0203 */
[----:B------:R-:W-:Y:S02]  /*6940*/  IMAD.MOV.U32 R2, RZ, RZ, 0x1 ;  /* 0x00000001ff027424 */ /* 0x000fe400078e00ff */
[----:B------:R-:W-:Y:S01]  /*6950*/  IMAD.MOV.U32 R9, RZ, RZ, R8 ;  /* 0x000000ffff097224 */ /* 0x000fe200078e0008 */
[----:B------:R-:W-:Y:S02]  /*6960*/  SEL R17, R3, R14, !P4 ;  /* 0x0000000e03117207 */ /* 0x000fe40006000000 */
[----:B------:R-:W-:-:S07]  /*6970*/  SEL R14, R14, R3, !P4 ;  /* 0x000000030e0e7207 */ /* 0x000fce0006000000 */
.L_x_115:
[----:B------:R-:W-:Y:S05]  /*6980*/  BSYNC B1 ;  /* 0x0000000000017941 */ /* 0x000fea0003800000 */
.L_x_114:
[----:B------:R-:W-:-:S13]  /*6990*/  LOP3.LUT P1, RZ, R2, 0xff, RZ, 0xc0, !PT ;  /* 0x000000ff02ff7812 */ /* 0x000fda000782c0ff */
[----:B------:R-:W-:Y:S05]  /*69a0*/  @P1 BRA `(.L_x_118) ;  /* 0xfffffff4003c1947 */ /* 0x000fea000383ffff */
[----:B------:R-:W-:Y:S05]  /*69b0*/  BSYNC B0 ;  /* 0x0000000000007941 */ /* 0x000fea0003800000 */
.L_x_106:
[----:B------:R-:W-:-:S03]  /*69c0*/  UMOV UR4, 0xffffffff ;  /* 0xffffffff00047882 */ /* 0x000fc60000000000 */
[----:B------:R-:W-:Y:S05]  /*69d0*/  BRA.DIV UR4, `(.L_x_119) ;  /* 0x0000001604c07947 */ /* 0x000fea000b800000 */
[----:B------:R-:W-:-:S13]  /*69e0*/  ELECT P0, URZ, PT ;  /* 0x00000000003f782f */ /* 0x000fda0003800000 */
.L_x_166:
[----:B------:R-:W-:Y:S04]  /*69f0*/  BSSY B0, `(.L_x_120) ;  /* 0x0000154000007945 */ /* 0x000fe80003800000 */
[----:B------:R-:W-:Y:S05]  /*6a00*/  @!P0 BRA `(.L_x_121) ;  /* 0x0000001400488947 */ /* 0x000fea0003800000 */
[----:B------:R-:W-:-:S04]  /*6a10*/  LOP3.LUT R4, R4, 0x2, RZ, 0xfc, !PT ;  /* 0x0000000204047812 */ /* 0x000fc800078efcff */
[----:B------:R-:W-:-:S13]  /*6a20*/  ISETP.NE.AND P0, PT, R4, 0x3, PT ;  /* 0x000000030400780c */ /* 0x000fda0003f05270 */
[----:B------:R-:W-:Y:S05]  /*6a30*/  @!P0 BRA `(.L_x_122) ;  /* 0x0000000000048947 */ /* 0x000fea0003800000 */
[----:B------:R-:W-:Y:S01]  /*6a40*/  BPT.TRAP 0x1 ;  /* 0x000000040000795c */ /* 0x000fe20000300000 */
.L_x_122:
[----:B------:R-:W0:Y:S01]  /*6a50*/  S2R R3, SR_CgaCtaId ;  /* 0x0000000000037919 */ /* 0x000e220000008800 */
[----:B------:R-:W-:Y:S02]  /*6a60*/  MOV R0, 0x400 ;  /* 0x0000040000007802 */ /* 0x000fe40000000f00 */
[----:B------:R-:W-:Y:S02]  /*6a70*/  SHF.L.U32 R2, R10, 0x1f, RZ ;  /* 0x0000001f0a027819 */ /* 0x000fe400000006ff */
[----:B0-----:R-:W-:-:S05]  /*6a80*/  LEA R0, R3, R0, 0x18 ;  /* 0x0000000003007211 */ /* 0x001fca00078ec0ff */
[----:B------:R-:W-:-:S04]  /*6a90*/  VIADD R0, R0, 0x128 ;  /* 0x0000012800007836 */ /* 0x000fc80000000000 */
[C---:B------:R-:W-:Y:S02]  /*6aa0*/  IMAD R5, R13.reuse, 0x8, R0 ;  /* 0x000000080d057824 */ /* 0x040fe400078e0200 */
[----:B------:R-:W-:Y:S02]  /*6ab0*/  VIADD R13, R13, 0x1 ;  /* 0x000000010d0d7836 */ /* 0x000fe40000000000 */
[----:B------:R-:W0:Y:S03]  /*6ac0*/  SYNCS.PHASECHK.TRANS64.TRYWAIT P0, [R5+URZ], R2 ;  /* 0x00000002050075a7 */ /* 0x000e26000800017f */
[----:B------:R-:W-:-:S04]  /*6ad0*/  ISETP.NE.AND P1, PT, R13, 0x25, PT ;  /* 0x000000250d00780c */ /* 0x000fc80003f25270 */
[----:B------:R-:W-:Y:S02]  /*6ae0*/  SEL R3, RZ, 0x1, P1 ;  /* 0x00000001ff037807 */ /* 0x000fe40000800000 */
[----:B------:R-:W-:Y:S02]  /*6af0*/  SEL R13, R13, RZ, P1 ;  /* 0x000000ff0d0d7207 */ /* 0x000fe40000800000 */
[----:B------:R-:W-:-:S03]  /*6b00*/  LOP3.LUT R10, R10, R3, RZ, 0x3c, !PT ;  /* 0x000000030a0a7212 */ /* 0x000fc600078e3cff */
[----:B------:R-:W-:Y:S01]  /*6b10*/  IMAD R7, R13, 0x8, R0 ;  /* 0x000000080d077824 */ /* 0x000fe200078e0200 */
[----:B------:R-:W-:Y:S01]  /*6b20*/  SHF.L.U32 R4, R10, 0x1f, RZ ;  /* 0x0000001f0a047819 */ /* 0x000fe200000006ff */
[----:B0-----:R-:W-:Y:S06]  /*6b30*/  @!P0 BRA `(.L_x_123) ;  /* 0x00000014008c8947 */ /* 0x001fec0003800000 */
.L_x_167:
[----:B------:R-:W1:Y:S01]  /*6b40*/  SYNCS.PHASECHK.TRANS64.TRYWAIT P0, [R7+URZ], R4 ;  /* 0x00000004070075a7 */ /* 0x000e62000800017f */
[----:B0-----:R-:W-:-:S05]  /*6b50*/  VIADD R2, R13, 0x1 ;  /* 0x000000010d027836 */ /* 0x001fca0000000000 */
[----:B------:R-:W-:-:S04]  /*6b60*/  ISETP.NE.AND P1, PT, R2, 0x25, PT ;  /* 0x000000250200780c */ /* 0x000fc80003f25270 */
[----:B------:R-:W-:Y:S02]  /*6b70*/  SEL R3, RZ, 0x1, P1 ;  /* 0x00000001ff037807 */ /* 0x000fe40000800000 */
[----:B------:R-:W-:Y:S02]  /*6b80*/  SEL R9, R2, RZ, P1 ;  /* 0x000000ff02097207 */ /* 0x000fe40000800000 */
[----:B------:R-:W-:-:S03]  /*6b90*/  LOP3.LUT R10, R10, R3, RZ, 0x3c, !PT ;  /* 0x000000030a0a7212 */ /* 0x000fc600078e3cff */
[----:B------:R-:W-:Y:S01]  /*6ba0*/  IMAD R6, R9, 0x8, R0 ;  /* 0x0000000809067824 */ /* 0x000fe200078e0200 */
[----:B------:R-:W-:Y:S01]  /*6bb0*/  SHF.L.U32 R5, R10, 0x1f, RZ ;  /* 0x0000001f0a057819 */ /* 0x000fe200000006ff */
[----:B-1----:R-:W-:Y:S06]  /*6bc0*/  @!P0 BRA `(.L_x_124) ;  /* 0x00000014007c8947 */ /* 0x002fec0003800000 */
.L_x_168:
[----:B------:R-:W1:Y:S01]  /*6bd0*/  SYNCS.PHASECHK.TRANS64.TRYWAIT P0, [R6+URZ], R5 ;  /* 0x00000005060075a7 */ /* 0x000e62000800017f */
[----:B------:R-:W-:-:S05]  /*6be0*/  VIADD R2, R9, 0x1 ;  /* 0x0000000109027836 */ /* 0x000fca0000000000 */
[----:B------:R-:W-:-:S04]  /*6bf0*/  ISETP.NE.AND P1, PT, R2, 0x25, PT ;  /* 0x000000250200780c */ /* 0x000fc80003f25270 */
[----:B------:R-:W-:Y:S02]  /*6c00*/  SEL R3, RZ, 0x1, P1 ;  /* 0x00000001ff037807 */ /* 0x000fe40000800000 */
[----:B0-----:R-:W-:Y:S02]  /*6c10*/  SEL R7, R2, RZ, P1 ;  /* 0x000000ff02077207 */ /* 0x001fe40000800000 */
[----:B------:R-:W-:-:S03]  /*6c20*/  LOP3.LUT R10, R10, R3, RZ, 0x3c, !PT ;  /* 0x000000030a0a7212 */ /* 0x000fc600078e3cff */
[----:B------:R-:W-:Y:S01]  /*6c30*/  IMAD R9, R7, 0x8, R0 ;  /* 0x0000000807097824 */ /* 0x000fe200078e0200 */
[----:B------:R-:W-:Y:S01]  /*6c40*/  SHF.L.U32 R4, R10, 0x1f, RZ ;  /* 0x0000001f0a047819 */ /* 0x000fe200000006ff */
[----:B-1----:R-:W-:Y:S06]  /*6c50*/  @!P0 BRA `(.L_x_125) ;  /* 0x00000014006c8947 */ /* 0x002fec0003800000 */
.L_x_169:
[----:B------:R-:W1:Y:S01]  /*6c60*/  SYNCS.PHASECHK.TRANS64.TRYWAIT P0, [R9+URZ], R4 ;  /* 0x00000004090075a7 */ /* 0x000e62000800017f */
[----:B------:R-:W-:-:S05]  /*6c70*/  VIADD R2, R7, 0x1 ;  /* 0x0000000107027836 */ /* 0x000fca0000000000 */
[----:B------:R-:W-:-:S04]  /*6c80*/  ISETP.NE.AND P1, PT, R2, 0x25, PT ;  /* 0x000000250200780c */ /* 0x000fc80003f25270 */
[----:B------:R-:W-:Y:S02]  /*6c90*/  SEL R3, RZ, 0x1, P1 ;  /* 0x00000001ff037807 */ /* 0x000fe40000800000 */
[----:B------:R-:W-:Y:S02]  /*6ca0*/  SEL R7, R2, RZ, P1 ;  /* 0x000000ff02077207 */ /* 0x000fe40000800000 */
[----:B------:R-:W-:-:S03]  /*6cb0*/  LOP3.LUT R10, R10, R3, RZ, 0x3c, !PT ;  /* 0x000000030a0a7212 */ /* 0x000fc600078e3cff */
[----:B0-----:R-:W-:Y:S01]  /*6cc0*/  IMAD R6, R7, 0x8, R0 ;  /* 0x0000000807067824 */ /* 0x001fe200078e0200 */
[----:B------:R-:W-:Y:S01]  /*6cd0*/  SHF.L.U32 R5, R10, 0x1f, RZ ;  /* 0x0000001f0a057819 */ /* 0x000fe200000006ff */
[----:B-1----:R-:W-:Y:S06]  /*6ce0*/  @!P0 BRA `(.L_x_126) ;  /* 0x00000014005c8947 */ /* 0x002fec0003800000 */
.L_x_170:
        /* <DEDUP_REMOVED lines=9> */
.L_x_171:
        /* <DEDUP_REMOVED lines=9> */
.L_x_172:
        /* <DEDUP_REMOVED lines=9> */
.L_x_173:
        /* <DEDUP_REMOVED lines=9> */
.L_x_174:
        /* <DEDUP_REMOVED lines=9> */
.L_x_175:
        /* <DEDUP_REMOVED lines=9> */
.L_x_176:
        /* <DEDUP_REMOVED lines=9> */
.L_x_177:
        /* <DEDUP_REMOVED lines=9> */
.L_x_178:
        /* <DEDUP_REMOVED lines=9> */
.L_x_179:
        /* <DEDUP_REMOVED lines=9> */
.L_x_180:
        /* <DEDUP_REMOVED lines=9> */
.L_x_181:
        /* <DEDUP_REMOVED lines=9> */
.L_x_182:
        /* <DEDUP_REMOVED lines=9> */
.L_x_183:
        /* <DEDUP_REMOVED lines=9> */
.L_x_184:
        /* <DEDUP_REMOVED lines=9> */
.L_x_185:
        /* <DEDUP_REMOVED lines=9> */
.L_x_186:
        /* <DEDUP_REMOVED lines=9> */
.L_x_187:
        /* <DEDUP_REMOVED lines=9> */
.L_x_188:
        /* <DEDUP_REMOVED lines=9> */
.L_x_189:
        /* <DEDUP_REMOVED lines=9> */
.L_x_190:
        /* <DEDUP_REMOVED lines=9> */
.L_x_191:
        /* <DEDUP_REMOVED lines=9> */
.L_x_192:
        /* <DEDUP_REMOVED lines=9> */
.L_x_193:
        /* <DEDUP_REMOVED lines=9> */
.L_x_194:
        /* <DEDUP_REMOVED lines=9> */
.L_x_195:
        /* <DEDUP_REMOVED lines=9> */
.L_x_196:
        /* <DEDUP_REMOVED lines=9> */
.L_x_197:
        /* <DEDUP_REMOVED lines=9> */
.L_x_198:
        /* <DEDUP_REMOVED lines=9> */
.L_x_199:
[----:B------:R-:W1:Y:S01]  /*7d40*/  SYNCS.PHASECHK.TRANS64.TRYWAIT P0, [R9+URZ], R4 ;  /* 0x00000004090075a7 */ /* 0x000e62000800017f */
[----:B------:R-:W-:-:S05]  /*7d50*/  VIADD R2, R7, 0x1 ;  /* 0x0000000107027836 */ /* 0x000fca0000000000 */
[----:B------:R-:W-:-:S04]  /*7d60*/  ISETP.NE.AND P1, PT, R2, 0x25, PT ;  /* 0x000000250200780c */ /* 0x000fc80003f25270 */
[----:B------:R-:W-:Y:S02]  /*7d70*/  SEL R3, RZ, 0x1, P1 ;  /* 0x00000001ff037807 */ /* 0x000fe40000800000 */
[----:B------:R-:W-:Y:S02]  /*7d80*/  SEL R7, R2, RZ, P1 ;  /* 0x000000ff02077207 */ /* 0x000fe40000800000 */
[----:B------:R-:W-:-:S03]  /*7d90*/  LOP3.LUT R10, R10, R3, RZ, 0x3c, !PT ;  /* 0x000000030a0a7212 */ /* 0x000fc600078e3cff */
[----:B------:R-:W-:Y:S01]  /*7da0*/  IMAD R8, R7, 0x8, R0 ;  /* 0x0000000807087824 */ /* 0x000fe200078e0200 */
[----:B0-----:R-:W-:Y:S01]  /*7db0*/  SHF.L.U32 R5, R10, 0x1f, RZ ;  /* 0x0000001f0a057819 */ /* 0x001fe200000006ff */
[----:B-1----:R-:W-:Y:S06]  /*7dc0*/  @!P0 BRA `(.L_x_156) ;  /* 0x0000000c007c8947 */ /* 0x002fec0003800000 */
.L_x_200:
[----:B------:R-:W1:Y:S01]  /*7dd0*/  SYNCS.PHASECHK.TRANS64.TRYWAIT P0, [R8+URZ], R5 ;  /* 0x00000005080075a7 */ /* 0x000e62000800017f */
[----:B------:R-:W-:-:S05]  /*7de0*/  VIADD R2, R7, 0x1 ;  /* 0x0000000107027836 */ /* 0x000fca0000000000 */
[----:B------:R-:W-:-:S04]  /*7df0*/  ISETP.NE.AND P1, PT, R2, 0x25, PT ;  /* 0x000000250200780c */ /* 0x000fc80003f25270 */
[----:B------:R-:W-:Y:S02]  /*7e00*/  SEL R3, RZ, 0x1, P1 ;  /* 0x00000001ff037807 */ /* 0x000fe40000800000 */
[----:B------:R-:W-:Y:S02]  /*7e10*/  SEL R7, R2, RZ, P1 ;  /* 0x000000ff02077207 */ /* 0x000fe40000800000 */
[----:B0-----:R-:W-:-:S03]  /*7e20*/  LOP3.LUT R9, R10, R3, RZ, 0x3c, !PT ;  /* 0x000000030a097212 */ /* 0x001fc600078e3cff */
[----:B------:R-:W-:Y:S01]  /*7e30*/  IMAD R11, R7, 0x8, R0 ;  /* 0x00000008070b7824 */ /* 0x000fe200078e0200 */
[----:B------:R-:W-:Y:S01]  /*7e40*/  SHF.L.U32 R6, R9, 0x1f, RZ ;  /* 0x0000001f09067819 */ /* 0x000fe200000006ff */
[----:B-1----:R-:W-:Y:S06]  /*7e50*/  @!P0 BRA `(.L_x_157) ;  /* 0x0000000c006c8947 */ /* 0x002fec0003800000 */
.L_x_201:
[----:B------:R-:W1:Y:S01]  /*7e60*/  SYNCS.PHASECHK.TRANS64.TRYWAIT P0, [R11+URZ], R6 ;  /* 0x000000060b0075a7 */ /* 0x000e62000800017f */
[----:B------:R-:W-:-:S05]  /*7e70*/  VIADD R2, R7, 0x1 ;  /* 0x0000000107027836 */ /* 0x000fca0000000000 */
[----:B------:R-:W-:-:S04]  /*7e80*/  ISETP.NE.AND P1, PT, R2, 0x25, PT ;  /* 0x000000250200780c */ /* 0x000fc80003f25270 */
[----:B------:R-:W-:Y:S02]  /*7e90*/  SEL R4, RZ, 0x1, P1 ;  /* 0x00000001ff047807 */ /* 0x000fe40000800000 */
[----:B------:R-:W-:Y:S02]  /*7ea0*/  SEL R3, R2, RZ, P1 ;  /* 0x000000ff02037207 */ /* 0x000fe40000800000 */
[----:B------:R-:W-:Y:S01]  /*7eb0*/  LOP3.LUT R4, R9, R4, RZ, 0x3c, !PT ;  /* 0x0000000409047212 */ /* 0x000fe200078e3cff */
[----:B-1----:R-:W-:Y:S06]  /*7ec0*/  @!P0 BRA `(.L_x_158) ;  /* 0x0000000c00648947 */ /* 0x002fec0003800000 */
.L_x_202:
[----:B------:R-:W-:Y:S01]  /*7ed0*/  IMAD R3, R3, 0x8, R0 ;  /* 0x0000000803037824 */ /* 0x000fe200078e0200 */
[----:B------:R-:W-:-:S07]  /*7ee0*/  SHF.L.U32 R0, R4, 0x1f, RZ ;  /* 0x0000001f04007819 */ /* 0x000fce00000006ff */
.L_x_159:
[----:B--2---:R2:W3:Y:S02]  /*7ef0*/  SYNCS.PHASECHK.TRANS64.TRYWAIT P0, [R3+URZ], R0 ;  /* 0x00000000030075a7 */ /* 0x0044e4000800017f */
[----:B---3--:R-:W-:Y:S05]  /*7f00*/  @!P0 NANOSLEEP.SYNCS 0x989680 ;  /* 0x009896800000895d */ /* 0x008fea0003900000 */
[----:B------:R-:W3:Y:S02]  /*7f10*/  @!P0 SYNCS.PHASECHK.TRANS64 P0, [R3+URZ], R0 ;  /* 0x00000000030085a7 */ /* 0x000ee4000800007f */
[----:B---3--:R-:W-:Y:S05]  /*7f20*/  @!P0 BRA `(.L_x_159) ;  /* 0xfffffffc00f08947 */ /* 0x008fea000383ffff */
.L_x_121:
[----:B------:R-:W-:Y:S05]  /*7f30*/  BSYNC B0 ;  /* 0x0000000000007941 */ /* 0x000fea0003800000 */
.L_x_120:
[----:B------:R-:W-:Y:S05]  /*7f40*/  EXIT ;  /* 0x000000000000794d */ /* 0x000fea0003800000 */
.L_x_18:
[----:B-1----:R-:W-:-:S04]  /*7f50*/  IMAD.U32 R7, RZ, RZ, UR6 ;  /* 0x00000006ff077e24 */ /* 0x002fc8000f8e00ff */
[----:B------:R1:W3:Y:S03]  /*7f60*/  SYNCS.PHASECHK.TRANS64.TRYWAIT P0, [R7+URZ], R6 ;  /* 0x00000006070075a7 */ /* 0x0002e6000800017f */
[----:B---3--:R-:W-:Y:S05]  /*7f70*/  @!P0 NANOSLEEP.SYNCS 0x989680 ;  /* 0x009896800000895d */ /* 0x008fea0003900000 */
[----:B------:R-:W3:Y:S02]  /*7f80*/  @!P0 SYNCS.PHASECHK.TRANS64 P0, [R7+URZ], R6 ;  /* 0x00000006070085a7 */ /* 0x000ee4000800007f */
[----:B---3--:R-:W-:Y:S05]  /*7f90*/  @!P0 BRA `(.L_x_18) ;  /* 0xfffffffc00ec8947 */ /* 0x008fea000383ffff */
[----:B------:R-:W-:Y:S05]  /*7fa0*/  BRA `(.L_x_17) ;  /* 0xffffff9800047947 */ /* 0x000fea000383ffff */
.L_x_24:
[----:B-1----:R-:W-:-:S04]  /*7fb0*/  IMAD.U32 R8, RZ, RZ, UR12 ;  /* 0x0000000cff087e24 */ /* 0x002fc8000f8e00ff */
[----:B------:R1:W3:Y:S03]  /*7fc0*/  SYNCS.PHASECHK.TRANS64.TRYWAIT P0, [R8+URZ], R7 ;  /* 0x00000007080075a7 */ /* 0x0002e6000800017f */
[----:B---3--:R-:W-:Y:S05]  /*7fd0*/  @!P0 NANOSLEEP.SYNCS 0x989680 ;  /* 0x009896800000895d */ /* 0x008fea0003900000 */
[----:B------:R-:W3:Y:S02]  /*7fe0*/  @!P0 SYNCS.PHASECHK.TRANS64 P0, [R8+URZ], R7 ;  /* 0x00000007080085a7 */ /* 0x000ee4000800007f */
[----:B---3--:R-:W-:Y:S05]  /*7ff0*/  @!P0 BRA `(.L_x_24) ;  /* 0xfffffffc00ec8947 */ /* 0x008fea000383ffff */
[----:B------:R-:W-:Y:S05]  /*8000*/  BRA `(.L_x_23) ;  /* 0xffffff9c00747947 */ /* 0x000fea000383ffff */
.L_x_107:
[----:B------:R-:W-:Y:S01]  /*8010*/  BSSY B1, `(.L_x_160) ;  /* 0x0000006000017945 */ /* 0x000fe20003800000 */
[----:B------:R-:W-:-:S07]  /*8020*/  IMAD.MOV.U32 R2, RZ, RZ, -0x1 ;  /* 0xffffffffff027424 */ /* 0x000fce00078e00ff */
[----:B------:R-:W-:Y:S05]  /*8030*/  WARPSYNC.COLLECTIVE R2, `(.L_x_161) ;  /* 0x00000000020c7348 */ /* 0x000fea0003c00000 */
[----:B------:R-:W-:Y:S02]  /*8040*/  ELECT P1, UR62, PT ;  /* 0x00000000003e782f */ /* 0x000fe40003820000 */
[----:B------:R-:W-:Y:S01]  /*8050*/  MOV R2, UR62 ;  /* 0x0000003e00027c02 */ /* 0x000fe20008000f00 */
[----:B------:R-:W-:Y:S10]  /*8060*/  ENDCOLLECTIVE ;  /* 0x000000000000791b */ /* 0x000ff40003800000 */
.L_x_161:
[----:B------:R-:W-:Y:S05]  /*8070*/  BSYNC B1 ;  /* 0x0000000000017941 */ /* 0x000fea0003800000 */
.L_x_160:
[----:B------:R-:W-:Y:S05]  /*8080*/  BRA `(.L_x_162) ;  /* 0xffffffdc00907947 */ /* 0x000fea000383ffff */
.L_x_110:
[----:B-1----:R1:W2:Y:S02]  /*8090*/  SYNCS.PHASECHK.TRANS64.TRYWAIT P1, [R18+URZ+0x128], R7 ;  /* 0x00012807120075a7 */ /* 0x0022a4000802017f */
[----:B--2---:R-:W-:Y:S05]  /*80a0*/  @!P1 NANOSLEEP.SYNCS 0x989680 ;  /* 0x009896800000995d */ /* 0x004fea0003900000 */
[----:B------:R-:W2:Y:S02]  /*80b0*/  @!P1 SYNCS.PHASECHK.TRANS64 P1, [R18+URZ+0x128], R7 ;  /* 0x00012807120095a7 */ /* 0x000ea4000802007f */
[----:B--2---:R-:W-:Y:S05]  /*80c0*/  @!P1 BRA `(.L_x_110) ;  /* 0xfffffffc00f09947 */ /* 0x004fea000383ffff */
[----:B------:R-:W-:Y:S05]  /*80d0*/  BRA `(.L_x_163) ;  /* 0xffffffdc00c47947 */ /* 0x000fea000383ffff */
.L_x_119:
[----:B------:R-:W-:Y:S01]  /*80e0*/  BSSY B0, `(.L_x_164) ;  /* 0x0000006000007945 */ /* 0x000fe20003800000 */
[----:B------:R-:W-:-:S07]  /*80f0*/  IMAD.MOV.U32 R2, RZ, RZ, -0x1 ;  /* 0xffffffffff027424 */ /* 0x000fce00078e00ff */
[----:B------:R-:W-:Y:S05]  /*8100*/  WARPSYNC.COLLECTIVE R2, `(.L_x_165) ;  /* 0x00000000020c7348 */ /* 0x000fea0003c00000 */
[----:B------:R-:W-:Y:S02]  /*8110*/  ELECT P1, UR62, PT ;  /* 0x00000000003e782f */ /* 0x000fe40003820000 */
[----:B------:R-:W-:Y:S01]  /*8120*/  MOV R2, UR62 ;  /* 0x0000003e00027c02 */ /* 0x000fe20008000f00 */
[----:B------:R-:W-:Y:S10]  /*8130*/  ENDCOLLECTIVE ;  /* 0x000000000000791b */ /* 0x000ff40003800000 */
.L_x_165:
[----:B------:R-:W-:Y:S05]  /*8140*/  BSYNC B0 ;  /* 0x0000000000007941 */ /* 0x000fea0003800000 */
.L_x_164:
[----:B------:R-:W-:Y:S01]  /*8150*/  PLOP3.LUT P0, PT, P1, PT, PT, 0x80, 0x0 ;  /* 0x000000000000781c */ /* 0x000fe20000f0f070 */
[----:B------:R-:W-:-:S12]  /*8160*/  BRA `(.L_x_166) ;  /* 0xffffffe800207947 */ /* 0x000fd8000383ffff */
.L_x_123:
[----:B0-----:R0:W1:Y:S02]  /*8170*/  SYNCS.PHASECHK.TRANS64.TRYWAIT P0, [R5+URZ], R2 ;  /* 0x00000002050075a7 */ /* 0x001064000800017f */
[----:B-1----:R-:W-:Y:S05]  /*8180*/  @!P0 NANOSLEEP.SYNCS 0x989680 ;  /* 0x009896800000895d */ /* 0x002fea0003900000 */
[----:B------:R-:W1:Y:S02]  /*8190*/  @!P0 SYNCS.PHASECHK.TRANS64 P0, [R5+URZ], R2 ;  /* 0x00000002050085a7 */ /* 0x000e64000800007f */
[----:B-1----:R-:W-:Y:S05]  /*81a0*/  @!P0 BRA `(.L_x_123) ;  /* 0xfffffffc00f08947 */ /* 0x002fea000383ffff */
[----:B------:R-:W-:Y:S05]  /*81b0*/  BRA `(.L_x_167) ;  /* 0xffffffe800607947 */ /* 0x000fea000383ffff */
.L_x_124:
[----:B0-----:R0:W1:Y:S02]  /*81c0*/  SYNCS.PHASECHK.TRANS64.TRYWAIT P0, [R7+URZ], R4 ;  /* 0x00000004070075a7 */ /* 0x001064000800017f */
[----:B-1----:R-:W-:Y:S05]  /*81d0*/  @!P0 NANOSLEEP.SYNCS 0x989680 ;  /* 0x009896800000895d */ /* 0x002fea0003900000 */
[----:B------:R-:W1:Y:S02]  /*81e0*/  @!P0 SYNCS.PHASECHK.TRANS64 P0, [R7+URZ], R4 ;  /* 0x00000004070085a7 */ /* 0x000e64000800007f */
[----:B-1----:R-:W-:Y:S05]  /*81f0*/  @!P0 BRA `(.L_x_124) ;  /* 0xfffffffc00f08947 */ /* 0x002fea000383ffff */
[----:B------:R-:W-:Y:S05]  /*8200*/  BRA `(.L_x_168) ;  /* 0xffffffe800707947 */ /* 0x000fea000383ffff */
.L_x_125:
[----:B0-----:R0:W1:Y:S02]  /*8210*/  SYNCS.PHASECHK.TRANS64.TRYWAIT P0, [R6+URZ], R5 ;  /* 0x00000005060075a7 */ /* 0x001064000800017f */
[----:B-1----:R-:W-:Y:S05]  /*8220*/  @!P0 NANOSLEEP.SYNCS 0x989680 ;  /* 0x009896800000895d */ /* 0x002fea0003900000 */
[----:B------:R-:W1:Y:S02]  /*8230*/  @!P0 SYNCS.PHASECHK.TRANS64 P0, [R6+URZ], R5 ;  /* 0x00000005060085a7 */ /* 0x000e64000800007f */
[----:B-1----:R-:W-:Y:S05]  /*8240*/  @!P0 BRA `(.L_x_125) ;  /* 0xfffffffc00f08947 */ /* 0x002fea000383ffff */
[----:B------:R-:W-:Y:S05]  /*8250*/  BRA `(.L_x_169) ;  /* 0xffffffe800807947 */ /* 0x000fea000383ffff */
.L_x_126:
[----:B0-----:R0:W1:Y:S02]  /*8260*/  SYNCS.PHASECHK.TRANS64.TRYWAIT P0, [R9+URZ], R4 ;  /* 0x00000004090075a7 */ /* 0x001064000800017f */
[----:B-1----:R-:W-:Y:S05]  /*8270*/  @!P0 NANOSLEEP.SYNCS 0x989680 ;  /* 0x009896800000895d */ /* 0x002fea0003900000 */
[----:B------:R-:W1:Y:S02]  /*8280*/  @!P0 SYNCS.PHASECHK.TRANS64 P0, [R9+URZ], R4 ;  /* 0x00000004090085a7 */ /* 0x000e64000800007f */
[----:B-1----:R-:W-:Y:S05]  /*8290*/  @!P0 BRA `(.L_x_126) ;  /* 0xfffffffc00f08947 */ /* 0x002fea000383ffff */
[----:B------:R-:W-:Y:S05]  /*82a0*/  BRA `(.L_x_170) ;  /* 0xffffffe800907947 */ /* 0x000fea000383ffff */
.L_x_127:
[----:B0-----:R0:W1:Y:S02]  /*82b0*/  SYNCS.PHASECHK.TRANS64.TRYWAIT P0, [R6+URZ], R5 ;  /* 0x00000005060075a7 */ /* 0x001064000800017f */
[----:B-1----:R-:W-:Y:S05]  /*82c0*/  @!P0 NANOSLEEP.SYNCS 0x989680 ;  /* 0x009896800000895d */ /* 0x002fea0003900000 */
[----:B------:R-:W1:Y:S02]  /*82d0*/  @!P0 SYNCS.PHASECHK.TRANS64 P0, [R6+URZ], R5 ;  /* 0x00000005060085a7 */ /* 0x000e64000800007f */
[----:B-1----:R-:W-:Y:S05]  /*82e0*/  @!P0 BRA `(.L_x_127) ;  /* 0xfffffffc00f08947 */ /* 0x002fea000383ffff */
[----:B------:R-:W-:Y:S05]  /*82f0*/  BRA `(.L_x_171) ;  /* 0xffffffe800a07947 */ /* 0x000fea000383ffff */
.L_x_128:
[----:B0-----:R0:W1:Y:S02]  /*8300*/  SYNCS.PHASECHK.TRANS64.TRYWAIT P0, [R9+URZ], R4 ;  /* 0x00000004090075a7 */ /* 0x001064000800017f */
[----:B-1----:R-:W-:Y:S05]  /*8310*/  @!P0 NANOSLEEP.SYNCS 0x989680 ;  /* 0x009896800000895d */ /* 0x002fea0003900000 */
[----:B------:R-:W1:Y:S02]  /*8320*/  @!P0 SYNCS.PHASECHK.TRANS64 P0, [R9+URZ], R4 ;  /* 0x00000004090085a7 */ /* 0x000e64000800007f */
[----:B-1----:R-:W-:Y:S05]  /*8330*/  @!P0 BRA `(.L_x_128) ;  /* 0xfffffffc00f08947 */ /* 0x002fea000383ffff */
[----:B------:R-:W-:Y:S05]  /*8340*/  BRA `(.L_x_172) ;  /* 0xffffffe800b07947 */ /* 0x000fea000383ffff */
.L_x_129:
[----:B0-----:R0:W1:Y:S02]  /*8350*/  SYNCS.PHASECHK.TRANS64.TRYWAIT P0, [R6+URZ], R5 ;  /* 0x00000005060075a7 */ /* 0x001064000800017f */
[----:B-1----:R-:W-:Y:S05]  /*8360*/  @!P0 NANOSLEEP.SYNCS 0x989680 ;  /* 0x009896800000895d */ /* 0x002fea0003900000 */
[----:B------:R-:W1:Y:S02]  /*8370*/  @!P0 SYNCS.PHASECHK.TRANS64 P0, [R6+URZ], R5 ;  /* 0x00000005060085a7 */ /* 0x000e64000800007f */
[----:B-1----:R-:W-:Y:S05]  /*8380*/  @!P0 BRA `(.L_x_129) ;  /* 0xfffffffc00f08947 */ /* 0x002fea000383ffff */
[----:B------:R-:W-:Y:S05]  /*8390*/  BRA `(.L_x_173) ;  /* 0xffffffe800c07947 */ /* 0x000fea000383ffff */
.L_x_130:
[----:B0-----:R0:W1:Y:S02]  /*83a0*/  SYNCS.PHASECHK.TRANS64.TRYWAIT P0, [R9+URZ], R4 ;  /* 0x00000004090075a7 */ /* 0x001064000800017f */
[----:B-1----:R-:W-:Y:S05]  /*83b0*/  @!P0 NANOSLEEP.SYNCS 0x989680 ;  /* 0x009896800000895d */ /* 0x002fea0003900000 */
[----:B------:R-:W1:Y:S02]  /*83c0*/  @!P0 SYNCS.PHASECHK.TRANS64 P0, [R9+URZ], R4 ;  /* 0x00000004090085a7 */ /* 0x000e64000800007f */
[----:B-1----:R-:W-:Y:S05]  /*83d0*/  @!P0 BRA `(.L_x_130) ;  /* 0xfffffffc00f08947 */ /* 0x002fea000383ffff */
[----:B------:R-:W-:Y:S05]  /*83e0*/  BRA `(.L_x_174) ;  /* 0xffffffe800d07947 */ /* 0x000fea000383ffff */
.L_x_131:
[----:B0-----:R0:W1:Y:S02]  /*83f0*/  SYNCS.PHASECHK.TRANS64.TRYWAIT P0, [R6+URZ], R5 ;  /* 0x00000005060075a7 */ /* 0x001064000800017f */
[----:B-1----:R-:W-:Y:S05]  /*8400*/  @!P0 NANOSLEEP.SYNCS 0x989680 ;  /* 0x009896800000895d */ /* 0x002fea0003900000 */
[----:B------:R-:W1:Y:S02]  /*8410*/  @!P0 SYNCS.PHASECHK.TRANS64 P0, [R6+URZ], R5 ;  /* 0x00000005060085a7 */ /* 0x000e64000800007f */
[----:B-1----:R-:W-:Y:S05]  /*8420*/  @!P0 BRA `(.L_x_131) ;  /* 0xfffffffc00f08947 */ /* 0x002fea000383ffff */
[----:B------:R-:W-:Y:S05]  /*8430*/  BRA `(.L_x_175) ;  /* 0xffffffe800e07947 */ /* 0x000fea000383ffff */
.L_x_132:
[----:B0-----:R0:W1:Y:S02]  /*8440*/  SYNCS.PHASECHK.TRANS64.TRYWAIT P0, [R9+URZ], R4 ;  /* 0x00000004090075a7 */ /* 0x001064000800017f */
[----:B-1----:R-:W-:Y:S05]  /*8450*/  @!P0 NANOSLEEP.SYNCS 0x989680 ;  /* 0x009896800000895d */ /* 0x002fea0003900000 */
[----:B------:R-:W1:Y:S02]  /*8460*/  @!P0 SYNCS.PHASECHK.TRANS64 P0, [R9+URZ], R4 ;  /* 0x00000004090085a7 */ /* 0x000e64000800007f */
[----:B-1----:R-:W-:Y:S05]  /*8470*/  @!P0 BRA `(.L_x_132) ;  /* 0xfffffffc00f08947 */ /* 0x002fea000383ffff */
[----:B------:R-:W-:Y:S05]  /*8480*/  BRA `(.L_x_176) ;  /* 0xffffffe800f07947 */ /* 0x000fea000383ffff */
.L_x_133:
[----:B0-----:R0:W1:Y:S02]  /*8490*/  SYNCS.PHASECHK.TRANS64.TRYWAIT P0, [R6+URZ], R5 ;  /* 0x00000005060075a7 */ /* 0x001064000800017f */
[----:B-1----:R-:W-:Y:S05]  /*84a0*/  @!P0 NANOSLEEP.SYNCS 0x989680 ;  /* 0x009896800000895d */ /* 0x002fea0003900000 */
[----:B------:R-:W1:Y:S02]  /*84b0*/  @!P0 SYNCS.PHASECHK.TRANS64 P0, [R6+URZ], R5 ;  /* 0x00000005060085a7 */ /* 0x000e64000800007f */
[----:B-1----:R-:W-:Y:S05]  /*84c0*/  @!P0 BRA `(.L_x_133) ;  /* 0xfffffffc00f08947 */ /* 0x002fea000383ffff */
[----:B------:R-:W-:Y:S05]  /*84d0*/  BRA `(.L_x_177) ;  /* 0xffffffec00007947 */ /* 0x000fea000383ffff */
.L_x_134:
[----:B0-----:R0:W1:Y:S02]  /*84e0*/  SYNCS.PHASECHK.TRANS64.TRYWAIT P0, [R9+URZ], R4 ;  /* 0x00000004090075a7 */ /* 0x001064000800017f */
[----:B-1----:R-:W-:Y:S05]  /*84f0*/  @!P0 NANOSLEEP.SYNCS 0x989680 ;  /* 0x009896800000895d */ /* 0x002fea0003900000 */
[----:B------:R-:W1:Y:S02]  /*8500*/  @!P0 SYNCS.PHASECHK.TRANS64 P0, [R9+URZ], R4 ;  /* 0x00000004090085a7 */ /* 0x000e64000800007f */
[----:B-1----:R-:W-:Y:S05]  /*8510*/  @!P0 BRA `(.L_x_134) ;  /* 0xfffffffc00f08947 */ /* 0x002fea000383ffff */
[----:B------:R-:W-:Y:S05]  /*8520*/  BRA `(.L_x_178) ;  /* 0xffffffec00107947 */ /* 0x000fea000383ffff */
.L_x_135:
[----:B0-----:R0:W1:Y:S02]  /*8530*/  SYNCS.PHASECHK.TRANS64.TRYWAIT P0, [R6+URZ], R5 ;  /* 0x00000005060075a7 */ /* 0x001064000800017f */
[----:B-1----:R-:W-:Y:S05]  /*8540*/  @!P0 NANOSLEEP.SYNCS 0x989680 ;  /* 0x009896800000895d */ /* 0x002fea0003900000 */
[----:B------:R-:W1:Y:S02]  /*8550*/  @!P0 SYNCS.PHASECHK.TRANS64 P0, [R6+URZ], R5 ;  /* 0x00000005060085a7 */ /* 0x000e64000800007f */
[----:B-1----:R-:W-:Y:S05]  /*8560*/  @!P0 BRA `(.L_x_135) ;  /* 0xfffffffc00f08947 */ /* 0x002fea000383ffff */
[----:B------:R-:W-:Y:S05]  /*8570*/  BRA `(.L_x_179) ;  /* 0xffffffec00207947 */ /* 0x000fea000383ffff */
.L_x_136:
[----:B0-----:R0:W1:Y:S02]  /*8580*/  SYNCS.PHASECHK.TRANS64.TRYWAIT P0, [R9+URZ], R4 ;  /* 0x00000004090075a7 */ /* 0x001064000800017f */
[----:B-1----:R-:W-:Y:S05]  /*8590*/  @!P0 NANOSLEEP.SYNCS 0x989680 ;  /* 0x009896800000895d */ /* 0x002fea0003900000 */
[----:B------:R-:W1:Y:S02]  /*85a0*/  @!P0 SYNCS.PHASECHK.TRANS64 P0, [R9+URZ], R4 ;  /* 0x00000004090085a7 */ /* 0x000e64000800007f */
[----:B-1----:R-:W-:Y:S05]  /*85b0*/  @!P0 BRA `(.L_x_136) ;  /* 0xfffffffc00f08947 */ /* 0x002fea000383ffff */
[----:B------:R-:W-:Y:S05]  /*85c0*/  BRA `(.L_x_180) ;  /* 0xffffffec00307947 */ /* 0x000fea000383ffff */
.L_x_137:
[----:B0-----:R0:W1:Y:S02]  /*85d0*/  SYNCS.PHASECHK.TRANS64.TRYWAIT P0, [R6+URZ], R5 ;  /* 0x00000005060075a7 */ /* 0x001064000800017f */
[----:B-1----:R-:W-:Y:S05]  /*85e0*/  @!P0 NANOSLEEP.SYNCS 0x989680 ;  /* 0x009896800000895d */ /* 0x002fea0003900000 */
[----:B------:R-:W1:Y:S02]  /*85f0*/  @!P0 SYNCS.PHASECHK.TRANS64 P0, [R6+URZ], R5 ;  /* 0x00000005060085a7 */ /* 0x000e64000800007f */
[----:B-1----:R-:W-:Y:S05]  /*8600*/  @!P0 BRA `(.L_x_137) ;  /* 0xfffffffc00f08947 */ /* 0x002fea000383ffff */
[----:B------:R-:W-:Y:S05]  /*8610*/  BRA `(.L_x_181) ;  /* 0xffffffec00407947 */ /* 0x000fea000383ffff */
.L_x_138:
[----:B0-----:R0:W1:Y:S02]  /*8620*/  SYNCS.PHASECHK.TRANS64.TRYWAIT P0, [R9+URZ], R4 ;  /* 0x00000004090075a7 */ /* 0x001064000800017f */
[----:B-1----:R-:W-:Y:S05]  /*8630*/  @!P0 NANOSLEEP.SYNCS 0x989680 ;  /* 0x009896800000895d */ /* 0x002fea0003900000 */
[----:B------:R-:W1:Y:S02]  /*8640*/  @!P0 SYNCS.PHASECHK.TRANS64 P0, [R9+URZ], R4 ;  /* 0x00000004090085a7 */ /* 0x000e64000800007f */
[----:B-1----:R-:W-:Y:S05]  /*8650*/  @!P0 BRA `(.L_x_138) ;  /* 0xfffffffc00f08947 */ /* 0x002fea000383ffff */
[----:B------:R-:W-:Y:S05]  /*8660*/  BRA `(.L_x_182) ;  /* 0xffffffec00507947 */ /* 0x000fea000383ffff */
.L_x_139:
[----:B0-----:R0:W1:Y:S02]  /*8670*/  SYNCS.PHASECHK.TRANS64.TRYWAIT P0, [R6+URZ], R5 ;  /* 0x00000005060075a7 */ /* 0x001064000800017f */
[----:B-1----:R-:W-:Y:S05]  /*8680*/  @!P0 NANOSLEEP.SYNCS 0x989680 ;  /* 0x009896800000895d */ /* 0x002fea0003900000 */
[----:B------:R-:W1:Y:S02]  /*8690*/  @!P0 SYNCS.PHASECHK.TRANS64 P0, [R6+URZ], R5 ;  /* 0x00000005060085a7 */ /* 0x000e64000800007f */
[----:B-1----:R-:W-:Y:S05]  /*86a0*/  @!P0 BRA `(.L_x_139) ;  /* 0xfffffffc00f08947 */ /* 0x002fea000383ffff */
[----:B------:R-:W-:Y:S05]  /*86b0*/  BRA `(.L_x_183) ;  /* 0xffffffec00607947 */ /* 0x000fea000383ffff */
.L_x_140:
[----:B0-----:R0:W1:Y:S02]  /*86c0*/  SYNCS.PHASECHK.TRANS64.TRYWAIT P0, [R9+URZ], R4 ;  /* 0x00000004090075a7 */ /* 0x001064000800017f */
[----:B-1----:R-:W-:Y:S05]  /*86d0*/  @!P0 NANOSLEEP.SYNCS 0x989680 ;  /* 0x009896800000895d */ /* 0x002fea0003900000 */
[----:B------:R-:W1:Y:S02]  /*86e0*/  @!P0 SYNCS.PHASECHK.TRANS64 P0, [R9+URZ], R4 ;  /* 0x00000004090085a7 */ /* 0x000e64000800007f */
[----:B-1----:R-:W-:Y:S05]  /*86f0*/  @!P0 BRA `(.L_x_140) ;  /* 0xfffffffc00f08947 */ /* 0x002fea000383ffff */
[----:B------:R-:W-:Y:S05]  /*8700*/  BRA `(.L_x_184) ;  /* 0xffffffec00707947 */ /* 0x000fea000383ffff */
.L_x_141:
[----:B0-----:R0:W1:Y:S02]  /*8710*/  SYNCS.PHASECHK.TRANS64.TRYWAIT P0, [R6+URZ], R5 ;  /* 0x00000005060075a7 */ /* 0x001064000800017f */
[----:B-1----:R-:W-:Y:S05]  /*8720*/  @!P0 NANOSLEEP.SYNCS 0x989680 ;  /* 0x009896800000895d */ /* 0x002fea0003900000 */
[----:B------:R-:W1:Y:S02]  /*8730*/  @!P0 SYNCS.PHASECHK.TRANS64 P0, [R6+URZ], R5 ;  /* 0x00000005060085a7 */ /* 0x000e64000800007f */
[----:B-1----:R-:W-:Y:S05]  /*8740*/  @!P0 BRA `(.L_x_141) ;  /* 0xfffffffc00f08947 */ /* 0x002fea000383ffff */
[----:B------:R-:W-:Y:S05]  /*8750*/  BRA `(.L_x_185) ;  /* 0xffffffec00807947 */ /* 0x000fea000383ffff */
.L_x_142:
[----:B0-----:R0:W1:Y:S02]  /*8760*/  SYNCS.PHASECHK.TRANS64.TRYWAIT P0, [R9+URZ], R4 ;  /* 0x00000004090075a7 */ /* 0x001064000800017f */
[----:B-1----:R-:W-:Y:S05]  /*8770*/  @!P0 NANOSLEEP.SYNCS 0x989680 ;  /* 0x009896800000895d */ /* 0x002fea0003900000 */
[----:B------:R-:W1:Y:S02]  /*8780*/  @!P0 SYNCS.PHASECHK.TRANS64 P0, [R9+URZ], R4 ;  /* 0x00000004090085a7 */ /* 0x000e64000800007f */
[----:B-1----:R-:W-:Y:S05]  /*8790*/  @!P0 BRA `(.L_x_142) ;  /* 0xfffffffc00f08947 */ /* 0x002fea000383ffff */
[----:B------:R-:W-:Y:S05]  /*87a0*/  BRA `(.L_x_186) ;  /* 0xffffffec00907947 */ /* 0x000fea000383ffff */
.L_x_143:
[----:B0-----:R0:W1:Y:S02]  /*87b0*/  SYNCS.PHASECHK.TRANS64.TRYWAIT P0, [R6+URZ], R5 ;  /* 0x00000005060075a7 */ /* 0x001064000800017f */
[----:B-1----:R-:W-:Y:S05]  /*87c0*/  @!P0 NANOSLEEP.SYNCS 0x989680 ;  /* 0x009896800000895d */ /* 0x002fea0003900000 */
[----:B------:R-:W1:Y:S02]  /*87d0*/  @!P0 SYNCS.PHASECHK.TRANS64 P0, [R6+URZ], R5 ;  /* 0x00000005060085a7 */ /* 0x000e64000800007f */
[----:B-1----:R-:W-:Y:S05]  /*87e0*/  @!P0 BRA `(.L_x_143) ;  /* 0xfffffffc00f08947 */ /* 0x002fea000383ffff */
[----:B------:R-:W-:Y:S05]  /*87f0*/  BRA `(.L_x_187) ;  /* 0xffffffec00a07947 */ /* 0x000fea000383ffff */
.L_x_144:
[----:B0-----:R0:W1:Y:S02]  /*8800*/  SYNCS.PHASECHK.TRANS64.TRYWAIT P0, [R9+URZ], R4 ;  /* 0x00000004090075a7 */ /* 0x001064000800017f */
[----:B-1----:R-:W-:Y:S05]  /*8810*/  @!P0 NANOSLEEP.SYNCS 0x989680 ;  /* 0x009896800000895d */ /* 0x002fea0003900000 */
[----:B------:R-:W1:Y:S02]  /*8820*/  @!P0 SYNCS.PHASECHK.TRANS64 P0, [R9+URZ], R4 ;  /* 0x00000004090085a7 */ /* 0x000e64000800007f */
[----:B-1----:R-:W-:Y:S05]  /*8830*/  @!P0 BRA `(.L_x_144) ;  /* 0xfffffffc00f08947 */ /* 0x002fea000383ffff */
[----:B------:R-:W-:Y:S05]  /*8840*/  BRA `(.L_x_188) ;  /* 0xffffffec00b07947 */ /* 0x000fea000383ffff */
.L_x_145:
[----:B0-----:R0:W1:Y:S02]  /*8850*/  SYNCS.PHASECHK.TRANS64.TRYWAIT P0, [R6+URZ], R5 ;  /* 0x00000005060075a7 */ /* 0x001064000800017f */
[----:B-1----:R-:W-:Y:S05]  /*8860*/  @!P0 NANOSLEEP.SYNCS 0x989680 ;  /* 0x009896800000895d */ /* 0x002fea0003900000 */
[----:B------:R-:W1:Y:S02]  /*8870*/  @!P0 SYNCS.PHASECHK.TRANS64 P0, [R6+URZ], R5 ;  /* 0x00000005060085a7 */ /* 0x000e64000800007f */
[----:B-1----:R-:W-:Y:S05]  /*8880*/  @!P0 BRA `(.L_x_145) ;  /* 0xfffffffc00f08947 */ /* 0x002fea000383ffff */
[----:B------:R-:W-:Y:S05]  /*8890*/  BRA `(.L_x_189) ;  /* 0xffffffec00c07947 */ /* 0x000fea000383ffff */
.L_x_146:
[----:B0-----:R0:W1:Y:S02]  /*88a0*/  SYNCS.PHASECHK.TRANS64.TRYWAIT P0, [R9+URZ], R4 ;  /* 0x00000004090075a7 */ /* 0x001064000800017f */
[----:B-1----:R-:W-:Y:S05]  /*88b0*/  @!P0 NANOSLEEP.SYNCS 0x989680 ;  /* 0x009896800000895d */ /* 0x002fea0003900000 */
[----:B------:R-:W1:Y:S02]  /*88c0*/  @!P0 SYNCS.PHASECHK.TRANS64 P0, [R9+URZ], R4 ;  /* 0x00000004090085a7 */ /* 0x000e64000800007f */
[----:B-1----:R-:W-:Y:S05]  /*88d0*/  @!P0 BRA `(.L_x_146) ;  /* 0xfffffffc00f08947 */ /* 0x002fea000383ffff */
[----:B------:R-:W-:Y:S05]  /*88e0*/  BRA `(.L_x_190) ;  /* 0xffffffec00d07947 */ /* 0x000fea000383ffff */
.L_x_147:
[----:B0-----:R0:W1:Y:S02]  /*88f0*/  SYNCS.PHASECHK.TRANS64.TRYWAIT P0, [R6+URZ], R5 ;  /* 0x00000005060075a7 */ /* 0x001064000800017f */
[----:B-1----:R-:W-:Y:S05]  /*8900*/  @!P0 NANOSLEEP.SYNCS 0x989680 ;  /* 0x009896800000895d */ /* 0x002fea0003900000 */
[----:B------:R-:W1:Y:S02]  /*8910*/  @!P0 SYNCS.PHASECHK.TRANS64 P0, [R6+URZ], R5 ;  /* 0x00000005060085a7 */ /* 0x000e64000800007f */
[----:B-1----:R-:W-:Y:S05]  /*8920*/  @!P0 BRA `(.L_x_147) ;  /* 0xfffffffc00f08947 */ /* 0x002fea000383ffff */
[----:B------:R-:W-:Y:S05]  /*8930*/  BRA `(.L_x_191) ;  /* 0xffffffec00e07947 */ /* 0x000fea000383ffff */
.L_x_148:
[----:B0-----:R0:W1:Y:S02]  /*8940*/  SYNCS.PHASECHK.TRANS64.TRYWAIT P0, [R9+URZ], R4 ;  /* 0x00000004090075a7 */ /* 0x001064000800017f */
[----:B-1----:R-:W-:Y:S05]  /*8950*/  @!P0 NANOSLEEP.SYNCS 0x989680 ;  /* 0x009896800000895d */ /* 0x002fea0003900000 */
[----:B------:R-:W1:Y:S02]  /*8960*/  @!P0 SYNCS.PHASECHK.TRANS64 P0, [R9+URZ], R4 ;  /* 0x00000004090085a7 */ /* 0x000e64000800007f */
[----:B-1----:R-:W-:Y:S05]  /*8970*/  @!P0 BRA `(.L_x_148) ;  /* 0xfffffffc00f08947 */ /* 0x002fea000383ffff */
[----:B------:R-:W-:Y:S05]  /*8980*/  BRA `(.L_x_192) ;  /* 0xffffffec00f07947 */ /* 0x000fea000383ffff */
.L_x_149:
[----:B0-----:R0:W1:Y:S02]  /*8990*/  SYNCS.PHASECHK.TRANS64.TRYWAIT P0, [R6+URZ], R5 ;  /* 0x00000005060075a7 */ /* 0x001064000800017f */
[----:B-1----:R-:W-:Y:S05]  /*89a0*/  @!P0 NANOSLEEP.SYNCS 0x989680 ;  /* 0x009896800000895d */ /* 0x002fea0003900000 */
[----:B------:R-:W1:Y:S02]  /*89b0*/  @!P0 SYNCS.PHASECHK.TRANS64 P0, [R6+URZ], R5 ;  /* 0x00000005060085a7 */ /* 0x000e64000800007f */
[----:B-1----:R-:W-:Y:S05]  /*89c0*/  @!P0 BRA `(.L_x_149) ;  /* 0xfffffffc00f08947 */ /* 0x002fea000383ffff */
[----:B------:R-:W-:Y:S05]  /*89d0*/  BRA `(.L_x_193) ;  /* 0xfffffff000007947 */ /* 0x000fea000383ffff */
.L_x_150:
[----:B0-----:R0:W1:Y:S02]  /*89e0*/  SYNCS.PHASECHK.TRANS64.TRYWAIT P0, [R9+URZ], R4 ;  /* 0x00000004090075a7 */ /* 0x001064000800017f */
[----:B-1----:R-:W-:Y:S05]  /*89f0*/  @!P0 NANOSLEEP.SYNCS 0x989680 ;  /* 0x009896800000895d */ /* 0x002fea0003900000 */
[----:B------:R-:W1:Y:S02]  /*8a00*/  @!P0 SYNCS.PHASECHK.TRANS64 P0, [R9+URZ], R4 ;  /* 0x00000004090085a7 */ /* 0x000e64000800007f */
[----:B-1----:R-:W-:Y:S05]  /*8a10*/  @!P0 BRA `(.L_x_150) ;  /* 0xfffffffc00f08947 */ /* 0x002fea000383ffff */
[----:B------:R-:W-:Y:S05]  /*8a20*/  BRA `(.L_x_194) ;  /* 0xfffffff000107947 */ /* 0x000fea000383ffff */
.L_x_151:
[----:B0-----:R0:W1:Y:S02]  /*8a30*/  SYNCS.PHASECHK.TRANS64.TRYWAIT P0, [R6+URZ], R5 ;  /* 0x00000005060075a7 */ /* 0x001064000800017f */
[----:B-1----:R-:W-:Y:S05]  /*8a40*/  @!P0 NANOSLEEP.SYNCS 0x989680 ;  /* 0x009896800000895d */ /* 0x002fea0003900000 */
[----:B------:R-:W1:Y:S02]  /*8a50*/  @!P0 SYNCS.PHASECHK.TRANS64 P0, [R6+URZ], R5 ;  /* 0x00000005060085a7 */ /* 0x000e64000800007f */
[----:B-1----:R-:W-:Y:S05]  /*8a60*/  @!P0 BRA `(.L_x_151) ;  /* 0xfffffffc00f08947 */ /* 0x002fea000383ffff */
[----:B------:R-:W-:Y:S05]  /*8a70*/  BRA `(.L_x_195) ;  /* 0xfffffff000207947 */ /* 0x000fea000383ffff */
.L_x_152:
[----:B0-----:R0:W1:Y:S02]  /*8a80*/  SYNCS.PHASECHK.TRANS64.TRYWAIT P0, [R9+URZ], R4 ;  /* 0x00000004090075a7 */ /* 0x001064000800017f */
[----:B-1----:R-:W-:Y:S05]  /*8a90*/  @!P0 NANOSLEEP.SYNCS 0x989680 ;  /* 0x009896800000895d */ /* 0x002fea0003900000 */
[----:B------:R-:W1:Y:S02]  /*8aa0*/  @!P0 SYNCS.PHASECHK.TRANS64 P0, [R9+URZ], R4 ;  /* 0x00000004090085a7 */ /* 0x000e64000800007f */
[----:B-1----:R-:W-:Y:S05]  /*8ab0*/  @!P0 BRA `(.L_x_152) ;  /* 0xfffffffc00f08947 */ /* 0x002fea000383ffff */
[----:B------:R-:W-:Y:S05]  /*8ac0*/  BRA `(.L_x_196) ;  /* 0xfffffff000307947 */ /* 0x000fea000383ffff */
.L_x_153:
[----:B0-----:R0:W1:Y:S02]  /*8ad0*/  SYNCS.PHASECHK.TRANS64.TRYWAIT P0, [R6+URZ], R5 ;  /* 0x00000005060075a7 */ /* 0x001064000800017f */
[----:B-1----:R-:W-:Y:S05]  /*8ae0*/  @!P0 NANOSLEEP.SYNCS 0x989680 ;  /* 0x009896800000895d */ /* 0x002fea0003900000 */
[----:B------:R-:W1:Y:S02]  /*8af0*/  @!P0 SYNCS.PHASECHK.TRANS64 P0, [R6+URZ], R5 ;  /* 0x00000005060085a7 */ /* 0x000e64000800007f */
[----:B-1----:R-:W-:Y:S05]  /*8b00*/  @!P0 BRA `(.L_x_153) ;  /* 0xfffffffc00f08947 */ /* 0x002fea000383ffff */
[----:B------:R-:W-:Y:S05]  /*8b10*/  BRA `(.L_x_197) ;  /* 0xfffffff000407947 */ /* 0x000fea000383ffff */
.L_x_154:
[----:B0-----:R0:W1:Y:S02]  /*8b20*/  SYNCS.PHASECHK.TRANS64.TRYWAIT P0, [R9+URZ], R4 ;  /* 0x00000004090075a7 */ /* 0x001064000800017f */
[----:B-1----:R-:W-:Y:S05]  /*8b30*/  @!P0 NANOSLEEP.SYNCS 0x989680 ;  /* 0x009896800000895d */ /* 0x002fea0003900000 */
[----:B------:R-:W1:Y:S02]  /*8b40*/  @!P0 SYNCS.PHASECHK.TRANS64 P0, [R9+URZ], R4 ;  /* 0x00000004090085a7 */ /* 0x000e64000800007f */
[----:B-1----:R-:W-:Y:S05]  /*8b50*/  @!P0 BRA `(.L_x_154) ;  /* 0xfffffffc00f08947 */ /* 0x002fea000383ffff */
[----:B------:R-:W-:Y:S05]  /*8b60*/  BRA `(.L_x_198) ;  /* 0xfffffff000507947 */ /* 0x000fea000383ffff */
.L_x_155:
[----:B0-----:R0:W1:Y:S02]  /*8b70*/  SYNCS.PHASECHK.TRANS64.TRYWAIT P0, [R6+URZ], R5 ;  /* 0x00000005060075a7 */ /* 0x001064000800017f */
[----:B-1----:R-:W-:Y:S05]  /*8b80*/  @!P0 NANOSLEEP.SYNCS 0x989680 ;  /* 0x009896800000895d */ /* 0x002fea0003900000 */
[----:B------:R-:W1:Y:S02]  /*8b90*/  @!P0 SYNCS.PHASECHK.TRANS64 P0, [R6+URZ], R5 ;  /* 0x00000005060085a7 */ /* 0x000e64000800007f */
[----:B-1----:R-:W-:Y:S05]  /*8ba0*/  @!P0 BRA `(.L_x_155) ;  /* 0xfffffffc00f08947 */ /* 0x002fea000383ffff */
[----:B------:R-:W-:Y:S05]  /*8bb0*/  BRA `(.L_x_199) ;  /* 0xfffffff000607947 */ /* 0x000fea000383ffff */
.L_x_156:
[----:B0-----:R0:W1:Y:S02]  /*8bc0*/  SYNCS.PHASECHK.TRANS64.TRYWAIT P0, [R9+URZ], R4 ;  /* 0x00000004090075a7 */ /* 0x001064000800017f */
[----:B-1----:R-:W-:Y:S05]  /*8bd0*/  @!P0 NANOSLEEP.SYNCS 0x989680 ;  /* 0x009896800000895d */ /* 0x002fea0003900000 */
[----:B------:R-:W1:Y:S02]  /*8be0*/  @!P0 SYNCS.PHASECHK.TRANS64 P0, [R9+URZ], R4 ;  /* 0x00000004090085a7 */ /* 0x000e64000800007f */
[----:B-1----:R-:W-:Y:S05]  /*8bf0*/  @!P0 BRA `(.L_x_156) ;  /* 0xfffffffc00f08947 */ /* 0x002fea000383ffff */
[----:B------:R-:W-:Y:S05]  /*8c00*/  BRA `(.L_x_200) ;  /* 0xfffffff000707947 */ /* 0x000fea000383ffff */
.L_x_157:
[----:B0-----:R0:W1:Y:S02]  /*8c10*/  SYNCS.PHASECHK.TRANS64.TRYWAIT P0, [R8+URZ], R5 ;  /* 0x00000005080075a7 */ /* 0x001064000800017f */
[----:B-1----:R-:W-:Y:S05]  /*8c20*/  @!P0 NANOSLEEP.SYNCS 0x989680 ;  /* 0x009896800000895d */ /* 0x002fea0003900000 */
[----:B------:R-:W1:Y:S02]  /*8c30*/  @!P0 SYNCS.PHASECHK.TRANS64 P0, [R8+URZ], R5 ;  /* 0x00000005080085a7 */ /* 0x000e64000800007f */
[----:B-1----:R-:W-:Y:S05]  /*8c40*/  @!P0 BRA `(.L_x_157) ;  /* 0xfffffffc00f08947 */ /* 0x002fea000383ffff */
[----:B------:R-:W-:Y:S05]  /*8c50*/  BRA `(.L_x_201) ;  /* 0xfffffff000807947 */ /* 0x000fea000383ffff */
.L_x_158:
[----:B-1----:R1:W2:Y:S02]  /*8c60*/  SYNCS.PHASECHK.TRANS64.TRYWAIT P0, [R11+URZ], R6 ;  /* 0x000000060b0075a7 */ /* 0x0022a4000800017f */
[----:B--2---:R-:W-:Y:S05]  /*8c70*/  @!P0 NANOSLEEP.SYNCS 0x989680 ;  /* 0x009896800000895d */ /* 0x004fea0003900000 */
[----:B------:R-:W2:Y:S02]  /*8c80*/  @!P0 SYNCS.PHASECHK.TRANS64 P0, [R11+URZ], R6 ;  /* 0x000000060b0085a7 */ /* 0x000ea4000800007f */
[----:B--2---:R-:W-:Y:S05]  /*8c90*/  @!P0 BRA `(.L_x_158) ;  /* 0xfffffffc00f08947 */ /* 0x004fea000383ffff */
[----:B------:R-:W-:Y:S05]  /*8ca0*/  BRA `(.L_x_202) ;  /* 0xfffffff000887947 */ /* 0x000fea000383ffff */
.L_x_203:
[----:B------:R-:W-:-:S00]  /*8cb0*/  BRA `(.L_x_203) ;  /* 0xfffffffc00fc7947 */ /* 0x000fc0000383ffff */
[----:B------:R-:W-:-:S00]  /*8cc0*/  NOP ;  /* 0x0000000000007918 */ /* 0x000fc00000000000 */
        /* <DEDUP_REMOVED lines=11> */
.L_x_204:


//--------------------- .nv.shared._ZN7cutlass13device_kernelINS_4gemm6kernel13GemmUniversalIN4cute5tupleIJiiiiEEENS1_10collective13CollectiveMmaINS1_37MainloopSm90TmaGmmaWarpSpecializedFP8ILi37ENS5_IJNS4_1CILi1EEESB_SB_EEENS1_35KernelTmaWarpSpecializedCooperativeEEENS5_IJNSA_ILi128EEENSA_ILi64EEENSA_ILi32EEEEEENS_12float_e5m2_tENS5_IJlSB_lEEESJ_SK_NS4_8TiledMMAINS4_8MMA_AtomIJNS4_4SM904GMMA30MMA_64x64x32_F32E5M2E5M2_SS_TNILNSO_7ScaleInE1ELSQ_1EEEEEENS4_6LayoutINS5_IJNSA_ILi2EEESB_SB_EEENS5_IJSB_NSA_ILi0EEESW_EEEEENS5_IJNS4_10UnderscoreESZ_SZ_EEEEENS4_13SM90_TMA_LOADENS4_14ComposedLayoutINS4_7SwizzleILi1ELi4ELi3EEENS4_18smem_ptr_flag_bitsILi8EEENST_INS5_IJNSA_ILi8EEESH_EEENS5_IJSH_SB_EEEEEEEvNS4_8identityES12_S1C_vS1D_EENS_8epilogue10collective6detail29Sm90TmaWarpSpecializedAdapterINS1G_15DefaultEpilogueISJ_SK_SK_NS1F_6thread17LinearCombinationISJ_Li1EffLNS1K_9ScaleType4KindE0ELNS_15FloatRoundStyleE2ESJ_EENS1_15EpilogueDefaultEEEEEvvEEEEvNT_6ParamsE --------------------------
	.section	.nv.shared._ZN7cutlass13device_kernelINS_4gemm6kernel13GemmUniversalIN4cute5tupleIJiiiiEEENS1_10collective13CollectiveMmaINS1_37MainloopSm90TmaGmmaWarpSpecializedFP8ILi37ENS5_IJNS4_1CILi1EEESB_SB_EEENS1_35KernelTmaWarpSpecializedCooperativeEEENS5_IJNSA_ILi128EEENSA_ILi64EEENSA_ILi32EEEEEENS_12float_e5m2_tENS5_IJlSB_lEEESJ_SK_NS4_8TiledMMAINS4_8MMA_AtomIJNS4_4SM904GMMA30MMA_64x64x32_F32E5M2E5M2_SS_TNILNSO_7ScaleInE1ELSQ_1EEEEEENS4_6LayoutINS5_IJNSA_ILi2EEESB_SB_EEENS5_IJSB_NSA_ILi0EEESW_EEEEENS5_IJNS4_10UnderscoreESZ_SZ_EEEEENS4_13SM90_TMA_LOADENS4_14ComposedLayoutINS4_7SwizzleILi1ELi4ELi3EEENS4_18smem_ptr_flag_bitsILi8EEENST_INS5_IJNSA_ILi8EEESH_EEENS5_IJSH_SB_EEEEEEEvNS4_8identityES12_S1C_vS1D_EENS_8epilogue10collective6detail29Sm90TmaWarpSpecializedAdapterINS1G_15DefaultEpilogueISJ_SK_SK_NS1F_6thread17LinearCombinationISJ_Li1EffLNS1K_9ScaleType4KindE0ELNS_15FloatRoundStyleE2ESJ_EENS1_15EpilogueDefaultEEEEEvvEEEEvNT_6ParamsE,"aw",@nobits
	.sectionflags	@""
	.align	16
	.zero		1024


//--------------------- .nv.shared.reserved.0     --------------------------
	.section	.nv.shared.reserved.0,"aw",@nobits
	.weak		__nv_reservedSMEM_offset_0_alias
	.size		__nv_reservedSMEM_offset_0_alias, 0, 0
	.other		__nv_reservedSMEM_offset_0_alias,@"STO_CUDA_RESERVED_SHARED STV_DEFAULT"
__nv_reservedSMEM_offset_0_alias:
	.zero		0


//--------------------- .nv.global                --------------------------
	.section	.nv.global,"aw",@nobits
.nv.global:
	.type		_ZN40_INTERNAL_92cca73f_4_k_cu_1f769370_266484cute1_E,@object
	.size		_ZN40_INTERNAL_92cca73f_4_k_cu_1f769370_266484cute1_E,(_ZN40_INTERNAL_92cca73f_4_k_cu_1f769370_266484cuda3std3__45__cpo6cbeginE - _ZN40_INTERNAL_92cca73f_4_k_cu_1f769370_266484cute1_E)
_ZN40_INTERNAL_92cca73f_4_k_cu_1f769370_266484cute1_E:
	.zero		1
	.type		_ZN40_INTERNAL_92cca73f_4_k_cu_1f769370_266484cuda3std3__45__cpo6cbeginE,@object
	.size		_ZN40_INTERNAL_92cca73f_4_k_cu_1f769370_266484cuda3std3__45__cpo6cbeginE,(_ZN40_INTERNAL_92cca73f_4_k_cu_1f769370_266484cuda3std3__48in_placeE - _ZN40_INTERNAL_92cca73f_4_k_cu_1f769370_266484cuda3std3__45__cpo6cbeginE)
_ZN40_INTERNAL_92cca73f_4_k_cu_1f769370_266484cuda3std3__45__cpo6cbeginE:
	.zero		1
	.type		_ZN40_INTERNAL_92cca73f_4_k_cu_1f769370_266484cuda3std3__48in_placeE,@object
	.size		_ZN40_INTERNAL_92cca73f_4_k_cu_1f769370_266484cuda3std3__48in_placeE,(_ZN40_INTERNAL_92cca73f_4_k_cu_1f769370_266484cuda3std6ranges3__45__cpo9iter_moveE - _ZN40_INTERNAL_92cca73f_4_k_cu_1f769370_266484cuda3std3__48in_placeE)
_ZN40_INTERNAL_92cca73f_4_k_cu_1f769370_266484cuda3std3__48in_placeE:
	.zero		1
	.type		_ZN40_INTERNAL_92cca73f_4_k_cu_1f769370_266484cuda3std6ranges3__45__cpo9iter_moveE,@object
	.size		_ZN40_INTERNAL_92cca73f_4_k_cu_1f769370_266484cuda3std6ranges3__45__cpo9iter_moveE,(_ZN40_INTERNAL_92cca73f_4_k_cu_1f769370_266484cuda3std3__45__cpo5beginE - _ZN40_INTERNAL_92cca73f_4_k_cu_1f769370_266484cuda3std6ranges3__45__cpo9iter_moveE)
_ZN40_INTERNAL_92cca73f_4_k_cu_1f769370_266484cuda3std6ranges3__45__cpo9iter_moveE:
	.zero		1
	.type		_ZN40_INTERNAL_92cca73f_4_k_cu_1f769370_266484cuda3std3__45__cpo5beginE,@object
	.size		_ZN40_INTERNAL_92cca73f_4_k_cu_1f769370_266484cuda3std3__45__cpo5beginE,(_ZN40_INTERNAL_92cca73f_4_k_cu_1f769370_266484cuda3std3__442_GLOBAL__N__92cca73f_4_k_cu_1f769370_266486ignoreE - _ZN40_INTERNAL_92cca73f_4_k_cu_1f769370_266484cuda3std3__45__cpo5beginE)
_ZN40_INTERNAL_92cca73f_4_k_cu_1f769370_266484cuda3std3__45__cpo5beginE:
	.zero		1
	.type		_ZN40_INTERNAL_92cca73f_4_k_cu_1f769370_266484cuda3std3__442_GLOBAL__N__92cca73f_4_k_cu_1f769370_266486ignoreE,@object
	.size		_ZN40_INTERNAL_92cca73f_4_k_cu_1f769370_266484cuda3std3__442_GLOBAL__N__92cca73f_4_k_cu_1f769370_266486ignoreE,(_ZN40_INTERNAL_92cca73f_4_k_cu_1f769370_266484cute7productE - _ZN40_INTERNAL_92cca73f_4_k_cu_1f769370_266484cuda3std3__442_GLOBAL__N__92cca73f_4_k_cu_1f769370_266486ignoreE)
_ZN40_INTERNAL_92cca73f_4_k_cu_1f769370_266484cuda3std3__442_GLOBAL__N__92cca73f_4_k_cu_1f769370_266486ignoreE:
	.zero		1
	.type		_ZN40_INTERNAL_92cca73f_4_k_cu_1f769370_266484cute7productE,@object
	.size		_ZN40_INTERNAL_92cca73f_4_k_cu_1f769370_266484cute7productE,(_ZN40_INTERNAL_92cca73f_4_k_cu_1f769370_266484cuda3std3__45__cpo3endE - _ZN40_INTERNAL_92cca73f_4_k_cu_1f769370_266484cute7productE)
_ZN40_INTERNAL_92cca73f_4_k_cu_1f769370_266484cute7productE:
	.zero		1
	.type		_ZN40_INTERNAL_92cca73f_4_k_cu_1f769370_266484cuda3std3__45__cpo3endE,@object
	.size		_ZN40_INTERNAL_92cca73f_4_k_cu_1f769370_266484cuda3std3__45__cpo3endE,(_ZN40_INTERNAL_92cca73f_4_k_cu_1f769370_266484cuda3std3__419piecewise_constructE - _ZN40_INTERNAL_92cca73f_4_k_cu_1f769370_266484cuda3std3__45__cpo3endE)
_ZN40_INTERNAL_92cca73f_4_k_cu_1f769370_266484cuda3std3__45__cpo3endE:
	.zero		1
	.type		_ZN40_INTERNAL_92cca73f_4_k_cu_1f769370_266484cuda3std3__419piecewise_constructE,@object
	.size		_ZN40_INTERNAL_92cca73f_4_k_cu_1f769370_266484cuda3std3__419piecewise_constructE,(_ZN40_INTERNAL_92cca73f_4_k_cu_1f769370_266484cuda3std3__45__cpo4cendE - _ZN40_INTERNAL_92cca73f_4_k_cu_1f769370_266484cuda3std3__419piecewise_constructE)
_ZN40_INTERNAL_92cca73f_4_k_cu_1f769370_266484cuda3std3__419piecewise_constructE:
	.zero		1
	.type		_ZN40_INTERNAL_92cca73f_4_k_cu_1f769370_266484cuda3std3__45__cpo4cendE,@object
	.size		_ZN40_INTERNAL_92cca73f_4_k_cu_1f769370_266484cuda3std3__45__cpo4cendE,(_ZN40_INTERNAL_92cca73f_4_k_cu_1f769370_266484cuda3std6ranges3__45__cpo4swapE - _ZN40_INTERNAL_92cca73f_4_k_cu_1f769370_266484cuda3std3__45__cpo4cendE)
_ZN40_INTERNAL_92cca73f_4_k_cu_1f769370_266484cuda3std3__45__cpo4cendE:
	.zero		1
	.type		_ZN40_INTERNAL_92cca73f_4_k_cu_1f769370_266484cuda3std6ranges3__45__cpo4swapE,@object
	.size		_ZN40_INTERNAL_92cca73f_4_k_cu_1f769370_266484cuda3std6ranges3__45__cpo4swapE,(.L_7 - _ZN40_INTERNAL_92cca73f_4_k_cu_1f769370_266484cuda3std6ranges3__45__cpo4swapE)
_ZN40_INTERNAL_92cca73f_4_k_cu_1f769370_266484cuda3std6ranges3__45__cpo4swapE:
	.zero		1
.L_7:


//--------------------- .nv.constant0._ZN7cutlass13device_kernelINS_4gemm6kernel13GemmUniversalIN4cute5tupleIJiiiiEEENS1_10collective13CollectiveMmaINS1_37MainloopSm90TmaGmmaWarpSpecializedFP8ILi37ENS5_IJNS4_1CILi1EEESB_SB_EEENS1_35KernelTmaWarpSpecializedCooperativeEEENS5_IJNSA_ILi128EEENSA_ILi64EEENSA_ILi32EEEEEENS_12float_e5m2_tENS5_IJlSB_lEEESJ_SK_NS4_8TiledMMAINS4_8MMA_AtomIJNS4_4SM904GMMA30MMA_64x64x32_F32E5M2E5M2_SS_TNILNSO_7ScaleInE1ELSQ_1EEEEEENS4_6LayoutINS5_IJNSA_ILi2EEESB_SB_EEENS5_IJSB_NSA_ILi0EEESW_EEEEENS5_IJNS4_10UnderscoreESZ_SZ_EEEEENS4_13SM90_TMA_LOADENS4_14ComposedLayoutINS4_7SwizzleILi1ELi4ELi3EEENS4_18smem_ptr_flag_bitsILi8EEENST_INS5_IJNSA_ILi8EEESH_EEENS5_IJSH_SB_EEEEEEEvNS4_8identityES12_S1C_vS1D_EENS_8epilogue10collective6detail29Sm90TmaWarpSpecializedAdapterINS1G_15DefaultEpilogueISJ_SK_SK_NS1F_6thread17LinearCombinationISJ_Li1EffLNS1K_9ScaleType4KindE0ELNS_15FloatRoundStyleE2ESJ_EENS1_15EpilogueDefaultEEEEEvvEEEEvNT_6ParamsE --------------------------
	.section	.nv.constant0._ZN7cutlass13device_kernelINS_4gemm6kernel13GemmUniversalIN4cute5tupleIJiiiiEEENS1_10collective13CollectiveMmaINS1_37MainloopSm90TmaGmmaWarpSpecializedFP8ILi37ENS5_IJNS4_1CILi1EEESB_SB_EEENS1_35KernelTmaWarpSpecializedCooperativeEEENS5_IJNSA_ILi128EEENSA_ILi64EEENSA_ILi32EEEEEENS_12float_e5m2_tENS5_IJlSB_lEEESJ_SK_NS4_8TiledMMAINS4_8MMA_AtomIJNS4_4SM904GMMA30MMA_64x64x32_F32E5M2E5M2_SS_TNILNSO_7ScaleInE1ELSQ_1EEEEEENS4_6LayoutINS5_IJNSA_ILi2EEESB_SB_EEENS5_IJSB_NSA_ILi0EEESW_EEEEENS5_IJNS4_10UnderscoreESZ_SZ_EEEEENS4_13SM90_TMA_LOADENS4_14ComposedLayoutINS4_7SwizzleILi1ELi4ELi3EEENS4_18smem_ptr_flag_bitsILi8EEENST_INS5_IJNSA_ILi8EEESH_EEENS5_IJSH_SB_EEEEEEEvNS4_8identityES12_S1C_vS1D_EENS_8epilogue10collective6detail29Sm90TmaWarpSpecializedAdapterINS1G_15DefaultEpilogueISJ_SK_SK_NS1F_6thread17LinearCombinationISJ_Li1EffLNS1K_9ScaleType4KindE0ELNS_15FloatRoundStyleE2ESJ_EENS1_15EpilogueDefaultEEEEEvvEEEEvNT_6ParamsE,"a",@progbits
	.sectionflags	@""
	.align	4
.nv.constant0._ZN7cutlass13device_kernelINS_4gemm6kernel13GemmUniversalIN4cute5tupleIJiiiiEEENS1_10collective13CollectiveMmaINS1_37MainloopSm90TmaGmmaWarpSpecializedFP8ILi37ENS5_IJNS4_1CILi1EEESB_SB_EEENS1_35KernelTmaWarpSpecializedCooperativeEEENS5_IJNSA_ILi128EEENSA_ILi64EEENSA_ILi32EEEEEENS_12float_e5m2_tENS5_IJlSB_lEEESJ_SK_NS4_8TiledMMAINS4_8MMA_AtomIJNS4_4SM904GMMA30MMA_64x64x32_F32E5M2E5M2_SS_TNILNSO_7ScaleInE1ELSQ_1EEEEEENS4_6LayoutINS5_IJNSA_ILi2EEESB_SB_EEENS5_IJSB_NSA_ILi0EEESW_EEEEENS5_IJNS4_10UnderscoreESZ_SZ_EEEEENS4_13SM90_TMA_LOADENS4_14ComposedLayoutINS4_7SwizzleILi1ELi4ELi3EEENS4_18smem_ptr_flag_bitsILi8EEENST_INS5_IJNSA_ILi8EEESH_EEENS5_IJSH_SB_EEEEEEEvNS4_8identityES12_S1C_vS1D_EENS_8epilogue10collective6detail29Sm90TmaWarpSpecializedAdapterINS1G_15DefaultEpilogueISJ_SK_SK_NS1F_6thread17LinearCombinationISJ_Li1EffLNS1K_9ScaleType4KindE0ELNS_15FloatRoundStyleE2ESJ_EENS1_15EpilogueDefaultEEEEEvvEEEEvNT_6ParamsE:
	.zero		1664


//--------------------- SYMBOLS --------------------------

	.type		.nv.reservedSmem.offset0,@object
	.size		.nv.reservedSmem.offset0,0x4
